// auto-generated by cutlass_sweep.gemm — config: {"arch": "sm_90", "cluster_m": 1, "cluster_n": 1, "dtype": "fp16", "stages": 3, "tile_k": 128, "tile_m": 128, "tile_n": 128}
#include "cutlass/cutlass.h"
#include "cutlass/gemm/collective/collective_builder.hpp"
#include "cutlass/gemm/device/gemm_universal_adapter.h"
#include "cutlass/gemm/kernel/gemm_universal.hpp"
#include "cutlass/epilogue/collective/collective_builder.hpp"

using ElemA = cutlass::half_t;
using ElemB = cutlass::half_t;
using ElemCD = cutlass::half_t;
using Acc  = float;
using TileShape    = cute::Shape<cute::_128, cute::_128, cute::_128>;
using ClusterShape = cute::Shape<cute::_1, cute::_1, cute::_1>;

using CollectiveEpilogue = typename cutlass::epilogue::collective::CollectiveBuilder<
    cutlass::arch::Sm90, cutlass::arch::OpClassTensorOp,
    TileShape, ClusterShape,
    cutlass::epilogue::collective::EpilogueTileAuto,
    Acc, Acc,
    ElemCD, cutlass::layout::RowMajor, 128 / cutlass::sizeof_bits<ElemCD>::value,
    ElemCD, cutlass::layout::RowMajor, 128 / cutlass::sizeof_bits<ElemCD>::value,
    cutlass::epilogue::collective::EpilogueScheduleAuto
  >::CollectiveOp;

using CollectiveMainloop = typename cutlass::gemm::collective::CollectiveBuilder<
    cutlass::arch::Sm90, cutlass::arch::OpClassTensorOp,
    ElemA, cutlass::layout::RowMajor, 128 / cutlass::sizeof_bits<ElemA>::value,
    ElemB, cutlass::layout::ColumnMajor, 128 / cutlass::sizeof_bits<ElemB>::value,
    Acc,
    TileShape, ClusterShape,
    cutlass::gemm::collective::StageCount<3>,
    cutlass::gemm::collective::KernelScheduleAuto
  >::CollectiveOp;

using GemmKernel = cutlass::gemm::kernel::GemmUniversal<
    cute::Shape<int,int,int,int>,
    CollectiveMainloop,
    CollectiveEpilogue
>;
using Gemm = cutlass::gemm::device::GemmUniversalAdapter<GemmKernel>;

// Force the device kernel symbol into the cubin without needing a host main.
auto* _anchor = &cutlass::device_kernel<GemmKernel>;


// ===== COMPILED SASS (sm_90a) =====

	.target	sm_90a

	.elftype	@"ET_EXEC"


//--------------------- .note.nv.tkinfo           --------------------------
	.section	.note.nv.tkinfo,"",@"SHT_NOTE"
	.sectionflags	@"SHF_NOTE_NV_TKINFO"
	.tkinfo
        /*0018*/ 	.word	0x00000002
        /*0030*/ 	.string	""
        /*0030*/ 	.string	"ptxas"
        /*0030*/ 	.string	"Cuda compilation tools, release 13.0, V13.0.88"
        /*0030*/ 	.string	"Build cuda_13.0.r13.0/compiler.36424714_0"
        /*0030*/ 	.string	"-arch sm_90a -m 64 "



//--------------------- .note.nv.cuinfo           --------------------------
	.section	.note.nv.cuinfo,"",@"SHT_NOTE"
	.sectionflags	@"SHF_NOTE_NV_CUINFO"
        /*0018*/ 	.short	0x0002
        /*001a*/ 	.short	0x005a
        /*001c*/ 	.short	0x0082
	.zero		2


//--------------------- .nv.info                  --------------------------
	.section	.nv.info,"",@"SHT_CUDA_INFO"
	.align	4


	//----- nvinfo : EIATTR_REGCOUNT
	.align		4
        /*0000*/ 	.byte	0x04, 0x2f
        /*0002*/ 	.short	(.L_15 - .L_14)
	.align		4
.L_14:
        /*0004*/ 	.word	index@(_ZN7cutlass13device_kernelINS_4gemm6kernel13GemmUniversalIN4cute5tupleIJiiiiEEENS1_10collective13CollectiveMmaINS1_34MainloopSm90TmaGmmaWarpSpecializedILi3ENS5_IJNS4_1CILi1EEESB_SB_EEENS1_35KernelTmaWarpSpecializedCooperativeEEENS5_IJNSA_ILi128EEESF_SF_EEENS_6half_tENS5_IJlSB_lEEESH_SI_NS4_8TiledMMAINS4_8MMA_AtomIJNS4_4SM904GMMA26MMA_64x128x16_F32F16F16_SSILNSM_5MajorE0ELSO_0ELNSM_7ScaleInE1ELSP_1EEEEEENS4_6LayoutINS5_IJNSA_ILi2EEESB_SB_EEENS5_IJSB_NSA_ILi0EEESV_EEEEENS5_IJNS4_10UnderscoreESY_SY_EEEEENS4_13SM90_TMA_LOADENS4_14ComposedLayoutINS4_7SwizzleILi3ELi4ELi3EEENS4_18smem_ptr_flag_bitsILi16EEENSS_INS5_IJNSA_ILi8EEENSA_ILi64EEEEEENS5_IJS18_SB_EEEEEEEvNS4_8identityES11_S1C_vS1D_EENS_8epilogue10collective6detail29Sm90TmaWarpSpecializedAdapterINS1G_15DefaultEpilogueISH_SI_SI_NS1F_6thread17LinearCombinationISH_Li1EffLNS1K_9ScaleType4KindE0ELNS_15FloatRoundStyleE2ESH_EENS1_15EpilogueDefaultEEEEEvvEEEEvNT_6ParamsE)
        /*0008*/ 	.word	0x000000a8


	//----- nvinfo : EIATTR_FRAME_SIZE
	.align		4
.L_15:
        /*000c*/ 	.byte	0x04, 0x11
        /*000e*/ 	.short	(.L_17 - .L_16)
	.align		4
.L_16:
        /*0010*/ 	.word	index@(_ZN7cutlass13device_kernelINS_4gemm6kernel13GemmUniversalIN4cute5tupleIJiiiiEEENS1_10collective13CollectiveMmaINS1_34MainloopSm90TmaGmmaWarpSpecializedILi3ENS5_IJNS4_1CILi1EEESB_SB_EEENS1_35KernelTmaWarpSpecializedCooperativeEEENS5_IJNSA_ILi128EEESF_SF_EEENS_6half_tENS5_IJlSB_lEEESH_SI_NS4_8TiledMMAINS4_8MMA_AtomIJNS4_4SM904GMMA26MMA_64x128x16_F32F16F16_SSILNSM_5MajorE0ELSO_0ELNSM_7ScaleInE1ELSP_1EEEEEENS4_6LayoutINS5_IJNSA_ILi2EEESB_SB_EEENS5_IJSB_NSA_ILi0EEESV_EEEEENS5_IJNS4_10UnderscoreESY_SY_EEEEENS4_13SM90_TMA_LOADENS4_14ComposedLayoutINS4_7SwizzleILi3ELi4ELi3EEENS4_18smem_ptr_flag_bitsILi16EEENSS_INS5_IJNSA_ILi8EEENSA_ILi64EEEEEENS5_IJS18_SB_EEEEEEEvNS4_8identityES11_S1C_vS1D_EENS_8epilogue10collective6detail29Sm90TmaWarpSpecializedAdapterINS1G_15DefaultEpilogueISH_SI_SI_NS1F_6thread17LinearCombinationISH_Li1EffLNS1K_9ScaleType4KindE0ELNS_15FloatRoundStyleE2ESH_EENS1_15EpilogueDefaultEEEEEvvEEEEvNT_6ParamsE)
        /*0014*/ 	.word	0x00000000


	//----- nvinfo : EIATTR_MIN_STACK_SIZE
	.align		4
.L_17:
        /*0018*/ 	.byte	0x04, 0x12
        /*001a*/ 	.short	(.L_19 - .L_18)
	.align		4
.L_18:
        /*001c*/ 	.word	index@(_ZN7cutlass13device_kernelINS_4gemm6kernel13GemmUniversalIN4cute5tupleIJiiiiEEENS1_10collective13CollectiveMmaINS1_34MainloopSm90TmaGmmaWarpSpecializedILi3ENS5_IJNS4_1CILi1EEESB_SB_EEENS1_35KernelTmaWarpSpecializedCooperativeEEENS5_IJNSA_ILi128EEESF_SF_EEENS_6half_tENS5_IJlSB_lEEESH_SI_NS4_8TiledMMAINS4_8MMA_AtomIJNS4_4SM904GMMA26MMA_64x128x16_F32F16F16_SSILNSM_5MajorE0ELSO_0ELNSM_7ScaleInE1ELSP_1EEEEEENS4_6LayoutINS5_IJNSA_ILi2EEESB_SB_EEENS5_IJSB_NSA_ILi0EEESV_EEEEENS5_IJNS4_10UnderscoreESY_SY_EEEEENS4_13SM90_TMA_LOADENS4_14ComposedLayoutINS4_7SwizzleILi3ELi4ELi3EEENS4_18smem_ptr_flag_bitsILi16EEENSS_INS5_IJNSA_ILi8EEENSA_ILi64EEEEEENS5_IJS18_SB_EEEEEEEvNS4_8identityES11_S1C_vS1D_EENS_8epilogue10collective6detail29Sm90TmaWarpSpecializedAdapterINS1G_15DefaultEpilogueISH_SI_SI_NS1F_6thread17LinearCombinationISH_Li1EffLNS1K_9ScaleType4KindE0ELNS_15FloatRoundStyleE2ESH_EENS1_15EpilogueDefaultEEEEEvvEEEEvNT_6ParamsE)
        /*0020*/ 	.word	0x00000000
.L_19:


//--------------------- .nv.compat                --------------------------
	.section	.nv.compat,"",@"SHT_CUDA_COMPAT_INFO"
	.align	4
        /*0000*/ 	.byte	0x02, 0x09, 0x01, 0x00, 0x02, 0x02, 0x04, 0x00, 0x02, 0x05, 0x05, 0x00, 0x03, 0x07, 0x01, 0x01
        /*0010*/ 	.byte	0x02, 0x03, 0x01, 0x00, 0x02, 0x06, 0x01, 0x00, 0x04, 0x0b, 0x08, 0x00, 0x00, 0x00, 0x00, 0x00
        /*0020*/ 	.byte	0x00, 0x00, 0x00, 0x00


//--------------------- .nv.info._ZN7cutlass13device_kernelINS_4gemm6kernel13GemmUniversalIN4cute5tupleIJiiiiEEENS1_10collective13CollectiveMmaINS1_34MainloopSm90TmaGmmaWarpSpecializedILi3ENS5_IJNS4_1CILi1EEESB_SB_EEENS1_35KernelTmaWarpSpecializedCooperativeEEENS5_IJNSA_ILi128EEESF_SF_EEENS_6half_tENS5_IJlSB_lEEESH_SI_NS4_8TiledMMAINS4_8MMA_AtomIJNS4_4SM904GMMA26MMA_64x128x16_F32F16F16_SSILNSM_5MajorE0ELSO_0ELNSM_7ScaleInE1ELSP_1EEEEEENS4_6LayoutINS5_IJNSA_ILi2EEESB_SB_EEENS5_IJSB_NSA_ILi0EEESV_EEEEENS5_IJNS4_10UnderscoreESY_SY_EEEEENS4_13SM90_TMA_LOADENS4_14ComposedLayoutINS4_7SwizzleILi3ELi4ELi3EEENS4_18smem_ptr_flag_bitsILi16EEENSS_INS5_IJNSA_ILi8EEENSA_ILi64EEEEEENS5_IJS18_SB_EEEEEEEvNS4_8identityES11_S1C_vS1D_EENS_8epilogue10collective6detail29Sm90TmaWarpSpecializedAdapterINS1G_15DefaultEpilogueISH_SI_SI_NS1F_6thread17LinearCombinationISH_Li1EffLNS1K_9ScaleType4KindE0ELNS_15FloatRoundStyleE2ESH_EENS1_15EpilogueDefaultEEEEEvvEEEEvNT_6ParamsE --------------------------
	.section	.nv.info._ZN7cutlass13device_kernelINS_4gemm6kernel13GemmUniversalIN4cute5tupleIJiiiiEEENS1_10collective13CollectiveMmaINS1_34MainloopSm90TmaGmmaWarpSpecializedILi3ENS5_IJNS4_1CILi1EEESB_SB_EEENS1_35KernelTmaWarpSpecializedCooperativeEEENS5_IJNSA_ILi128EEESF_SF_EEENS_6half_tENS5_IJlSB_lEEESH_SI_NS4_8TiledMMAINS4_8MMA_AtomIJNS4_4SM904GMMA26MMA_64x128x16_F32F16F16_SSILNSM_5MajorE0ELSO_0ELNSM_7ScaleInE1ELSP_1EEEEEENS4_6LayoutINS5_IJNSA_ILi2EEESB_SB_EEENS5_IJSB_NSA_ILi0EEESV_EEEEENS5_IJNS4_10UnderscoreESY_SY_EEEEENS4_13SM90_TMA_LOADENS4_14ComposedLayoutINS4_7SwizzleILi3ELi4ELi3EEENS4_18smem_ptr_flag_bitsILi16EEENSS_INS5_IJNSA_ILi8EEENSA_ILi64EEEEEENS5_IJS18_SB_EEEEEEEvNS4_8identityES11_S1C_vS1D_EENS_8epilogue10collective6detail29Sm90TmaWarpSpecializedAdapterINS1G_15DefaultEpilogueISH_SI_SI_NS1F_6thread17LinearCombinationISH_Li1EffLNS1K_9ScaleType4KindE0ELNS_15FloatRoundStyleE2ESH_EENS1_15EpilogueDefaultEEEEEvvEEEEvNT_6ParamsE,"",@"SHT_CUDA_INFO"
	.sectionflags	@""
	.align	4


	//----- nvinfo : EIATTR_CUDA_API_VERSION
	.align		4
        /*0000*/ 	.byte	0x04, 0x37
        /*0002*/ 	.short	(.L_21 - .L_20)
.L_20:
        /*0004*/ 	.word	0x00000082


	//----- nvinfo : EIATTR_KPARAM_INFO
	.align		4
.L_21:
        /*0008*/ 	.byte	0x04, 0x17
        /*000a*/ 	.short	(.L_23 - .L_22)
.L_22:
        /*000c*/ 	.word	0x00000000
        /*0010*/ 	.short	0x0000
        /*0012*/ 	.short	0x0070
        /*0014*/ 	.byte	0x00, 0xf0, 0x01, 0x10


	//----- nvinfo : EIATTR_SPARSE_MMA_MASK
	.align		4
.L_23:
        /*0018*/ 	.byte	0x03, 0x50
        /*001a*/ 	.short	0x0000


	//----- nvinfo : EIATTR_MAXREG_COUNT
	.align		4
        /*001c*/ 	.byte	0x03, 0x1b
        /*001e*/ 	.short	0x00a8


	//----- nvinfo : EIATTR_NUM_BARRIERS
	.align		4
        /*0020*/ 	.byte	0x02, 0x4c
        /*0022*/ 	.byte	0x01
	.zero		1


	//----- nvinfo : EIATTR_EXTERNS
	.align		4
        /*0024*/ 	.byte	0x04, 0x0f
        /*0026*/ 	.short	(.L_25 - .L_24)


	//   ....[0]....
	.align		4
.L_24:
        /*0028*/ 	.word	index@(__assertfail)


	//----- nvinfo : EIATTR_MERCURY_ISA_VERSION
	.align		4
.L_25:
        /*002c*/ 	.byte	0x03, 0x5f
        /*002e*/ 	.short	0x0101


	//----- nvinfo : EIATTR_INT_WARP_WIDE_INSTR_OFFSETS
	.align		4
        /*0030*/ 	.byte	0x04, 0x31
        /*0032*/ 	.short	(.L_27 - .L_26)


	//   ....[0]....
.L_26:
        /*0034*/ 	.word	0x000003d0


	//   ....[1]....
        /*0038*/ 	.word	0x000003e0


	//   ....[2]....
        /*003c*/ 	.word	0x000004a0


	//----- nvinfo : EIATTR_COOP_GROUP_MASK_REGIDS
	.align		4
.L_27:
        /*0040*/ 	.byte	0x04, 0x29
        /*0042*/ 	.short	(.L_29 - .L_28)


	//   ....[0]....
.L_28:
        /*0044*/ 	.word	0xffffffff


	//   ....[1]....
        /*0048*/ 	.word	0xffffffff


	//   ....[2]....
        /*004c*/ 	.word	0xffffffff


	//   ....[3]....
        /*0050*/ 	.word	0xffffffff


	//   ....[4]....
        /*0054*/ 	.word	0xffffffff


	//----- nvinfo : EIATTR_COOP_GROUP_INSTR_OFFSETS
	.align		4
.L_29:
        /*0058*/ 	.byte	0x04, 0x28
        /*005a*/ 	.short	(.L_31 - .L_30)


	//   ....[0]....
.L_30:
        /*005c*/ 	.word	0x00000060


	//   ....[1]....
        /*0060*/ 	.word	0x00000070


	//   ....[2]....
        /*0064*/ 	.word	0x00000130


	//   ....[3]....
        /*0068*/ 	.word	0x000002a0


	//   ....[4]....
        /*006c*/ 	.word	0x000011a0


	//----- nvinfo : EIATTR_REG_RECONFIG
	.align		4
.L_31:
        /*0070*/ 	.byte	0x01, 0x54
	.zero		2


	//----- nvinfo : EIATTR_SYSCALL_OFFSETS
	.align		4
        /*0074*/ 	.byte	0x04, 0x46
        /*0076*/ 	.short	(.L_33 - .L_32)


	//   ....[0]....
.L_32:
        /*0078*/ 	.word	0x00001390


	//----- nvinfo : EIATTR_MBARRIER_INSTR_OFFSETS
	.align		4
.L_33:
        /*007c*/ 	.byte	0x04, 0x39
        /*007e*/ 	.short	(.L_35 - .L_34)


	//   ....[0]....
.L_34:
        /*0080*/ 	.word	0x00000230
        /*0084*/ 	.word	0x000000ff
        /*0088*/ 	.word	0x00000000
        /*008c*/ 	.short	0x0100
        /*008e*/ 	.byte	0x08
	.zero		1


	//   ....[1]....
        /*0090*/ 	.word	0x00000240
        /*0094*/ 	.word	0x000000ff
        /*0098*/ 	.word	0x00000018
        /*009c*/ 	.short	0x0100
        /*009e*/ 	.byte	0x08
	.zero		1


	//   ....[2]....
        /*00a0*/ 	.word	0x00000250
        /*00a4*/ 	.word	0x000000ff
        /*00a8*/ 	.word	0x00000008
        /*00ac*/ 	.short	0x0100
        /*00ae*/ 	.byte	0x08
	.zero		1


	//   ....[3]....
        /*00b0*/ 	.word	0x00000260
        /*00b4*/ 	.word	0x000000ff
        /*00b8*/ 	.word	0x00000020
        /*00bc*/ 	.short	0x0100
        /*00be*/ 	.byte	0x08
	.zero		1


	//   ....[4]....
        /*00c0*/ 	.word	0x00000270
        /*00c4*/ 	.word	0x000000ff
        /*00c8*/ 	.word	0x00000010
        /*00cc*/ 	.short	0x0100
        /*00ce*/ 	.byte	0x08
	.zero		1


	//   ....[5]....
        /*00d0*/ 	.word	0x00000280
        /*00d4*/ 	.word	0x000000ff
        /*00d8*/ 	.word	0x00000028
        /*00dc*/ 	.short	0x0100
        /*00de*/ 	.byte	0x08
	.zero		1


	//   ....[6]....
        /*00e0*/ 	.word	0x00000520
        /*00e4*/ 	.word	0x000000ff
        /*00e8*/ 	.word	0x00000040
        /*00ec*/ 	.short	0x0100
        /*00ee*/ 	.byte	0x08
	.zero		1


	//   ....[7]....
        /*00f0*/ 	.word	0x000005a0
        /*00f4*/ 	.word	0x000000ff
        /*00f8*/ 	.word	0x00000048
        /*00fc*/ 	.short	0x0100
        /*00fe*/ 	.byte	0x08
	.zero		1


	//   ....[8]....
        /*0100*/ 	.word	0x00001410
        /*0104*/ 	.word	0x00000003
        /*0108*/ 	.word	0x00000000
        /*010c*/ 	.short	0x010a
        /*010e*/ 	.byte	0x3f
	.zero		1


	//   ....[9]....
        /*0110*/ 	.word	0x00001470
        /*0114*/ 	.word	0x00000003
        /*0118*/ 	.word	0x00000000
        /*011c*/ 	.short	0x010a
        /*011e*/ 	.byte	0x3f
	.zero		1


	//   ....[10]....
        /*0120*/ 	.word	0x00001980
        /*0124*/ 	.word	0x000000ff
        /*0128*/ 	.word	0x00000000
        /*012c*/ 	.short	0x010a
        /*012e*/ 	.byte	0x08
	.zero		1


	//   ....[11]....
        /*0130*/ 	.word	0x000019c0
        /*0134*/ 	.word	0x000000ff
        /*0138*/ 	.word	0x00000000
        /*013c*/ 	.short	0x010a
        /*013e*/ 	.byte	0x08
	.zero		1


	//   ....[12]....
        /*0140*/ 	.word	0x00001de0
        /*0144*/ 	.word	0x000000ff
        /*0148*/ 	.word	0x00000000
        /*014c*/ 	.short	0x0101
        /*014e*/ 	.byte	0x07
	.zero		1


	//   ....[13]....
        /*0150*/ 	.word	0x00001fc0
        /*0154*/ 	.word	0x000000ff
        /*0158*/ 	.word	0x00000000
        /*015c*/ 	.short	0x0101
        /*015e*/ 	.byte	0x06
	.zero		1


	//   ....[14]....
        /*0160*/ 	.word	0x00007180
        /*0164*/ 	.word	0x0000000e
        /*0168*/ 	.word	0x00000018
        /*016c*/ 	.short	0x010a
        /*016e*/ 	.byte	0x3f
	.zero		1


	//   ....[15]....
        /*0170*/ 	.word	0x000075b0
        /*0174*/ 	.word	0x00000006
        /*0178*/ 	.word	0x00000048
        /*017c*/ 	.short	0x0101
        /*017e*/ 	.byte	0x3f
	.zero		1


	//   ....[16]....
        /*0180*/ 	.word	0x00007cd0
        /*0184*/ 	.word	0x00000007
        /*0188*/ 	.word	0x00000000
        /*018c*/ 	.short	0x010a
        /*018e*/ 	.byte	0x3f
	.zero		1


	//   ....[17]....
        /*0190*/ 	.word	0x00007d50
        /*0194*/ 	.word	0x00000009
        /*0198*/ 	.word	0x00000000
        /*019c*/ 	.short	0x010a
        /*019e*/ 	.byte	0x3f
	.zero		1


	//   ....[18]....
        /*01a0*/ 	.word	0x00007de0
        /*01a4*/ 	.word	0x00000003
        /*01a8*/ 	.word	0x00000000
        /*01ac*/ 	.short	0x010a
        /*01ae*/ 	.byte	0x3f
	.zero		1


	//   ....[19]....
        /*01b0*/ 	.word	0x00007e40
        /*01b4*/ 	.word	0x00000003
        /*01b8*/ 	.word	0x00000000
        /*01bc*/ 	.short	0x010a
        /*01be*/ 	.byte	0x3f
	.zero		1


	//   ....[20]....
        /*01c0*/ 	.word	0x00007ea0
        /*01c4*/ 	.word	0x00000004
        /*01c8*/ 	.word	0x00000000
        /*01cc*/ 	.short	0x010a
        /*01ce*/ 	.byte	0x3f
	.zero		1


	//   ....[21]....
        /*01d0*/ 	.word	0x00007f70
        /*01d4*/ 	.word	0x0000000e
        /*01d8*/ 	.word	0x00000018
        /*01dc*/ 	.short	0x010a
        /*01de*/ 	.byte	0x3f
	.zero		1


	//   ....[22]....
        /*01e0*/ 	.word	0x00008040
        /*01e4*/ 	.word	0x00000007
        /*01e8*/ 	.word	0x00000000
        /*01ec*/ 	.short	0x010a
        /*01ee*/ 	.byte	0x3f
	.zero		1


	//   ....[23]....
        /*01f0*/ 	.word	0x00008090
        /*01f4*/ 	.word	0x00000009
        /*01f8*/ 	.word	0x00000000
        /*01fc*/ 	.short	0x010a
        /*01fe*/ 	.byte	0x3f
	.zero		1


	//----- nvinfo : EIATTR_NUM_MBARRIERS
	.align		4
.L_35:
        /*0200*/ 	.byte	0x03, 0x38
        /*0202*/ 	.short	0x0008


	//----- nvinfo : EIATTR_EXIT_INSTR_OFFSETS
	.align		4
        /*0204*/ 	.byte	0x04, 0x1c
        /*0206*/ 	.short	(.L_37 - .L_36)


	//   ....[0]....
.L_36:
        /*0208*/ 	.word	0x00000640


	//   ....[1]....
        /*020c*/ 	.word	0x00000f00


	//   ....[2]....
        /*0210*/ 	.word	0x00006860


	//   ....[3]....
        /*0214*/ 	.word	0x00006e90


	//   ....[4]....
        /*0218*/ 	.word	0x00007e30


	//----- nvinfo : EIATTR_MAX_THREADS
	.align		4
.L_37:
        /*021c*/ 	.byte	0x04, 0x05
        /*021e*/ 	.short	(.L_39 - .L_38)
.L_38:
        /*0220*/ 	.word	0x00000180
        /*0224*/ 	.word	0x00000001
        /*0228*/ 	.word	0x00000001


	//----- nvinfo : EIATTR_CRS_STACK_SIZE
	.align		4
.L_39:
        /*022c*/ 	.byte	0x04, 0x1e
        /*022e*/ 	.short	(.L_41 - .L_40)
.L_40:
        /*0230*/ 	.word	0x00000000


	//----- nvinfo : EIATTR_CBANK_PARAM_SIZE
	.align		4
.L_41:
        /*0234*/ 	.byte	0x03, 0x19
        /*0236*/ 	.short	0x0470


	//----- nvinfo : EIATTR_PARAM_CBANK
	.align		4
        /*0238*/ 	.byte	0x04, 0x0a
        /*023a*/ 	.short	(.L_43 - .L_42)
	.align		4
.L_42:
        /*023c*/ 	.word	index@(.nv.constant0._ZN7cutlass13device_kernelINS_4gemm6kernel13GemmUniversalIN4cute5tupleIJiiiiEEENS1_10collective13CollectiveMmaINS1_34MainloopSm90TmaGmmaWarpSpecializedILi3ENS5_IJNS4_1CILi1EEESB_SB_EEENS1_35KernelTmaWarpSpecializedCooperativeEEENS5_IJNSA_ILi128EEESF_SF_EEENS_6half_tENS5_IJlSB_lEEESH_SI_NS4_8TiledMMAINS4_8MMA_AtomIJNS4_4SM904GMMA26MMA_64x128x16_F32F16F16_SSILNSM_5MajorE0ELSO_0ELNSM_7ScaleInE1ELSP_1EEEEEENS4_6LayoutINS5_IJNSA_ILi2EEESB_SB_EEENS5_IJSB_NSA_ILi0EEESV_EEEEENS5_IJNS4_10UnderscoreESY_SY_EEEEENS4_13SM90_TMA_LOADENS4_14ComposedLayoutINS4_7SwizzleILi3ELi4ELi3EEENS4_18smem_ptr_flag_bitsILi16EEENSS_INS5_IJNSA_ILi8EEENSA_ILi64EEEEEENS5_IJS18_SB_EEEEEEEvNS4_8identityES11_S1C_vS1D_EENS_8epilogue10collective6detail29Sm90TmaWarpSpecializedAdapterINS1G_15DefaultEpilogueISH_SI_SI_NS1F_6thread17LinearCombinationISH_Li1EffLNS1K_9ScaleType4KindE0ELNS_15FloatRoundStyleE2ESH_EENS1_15EpilogueDefaultEEEEEvvEEEEvNT_6ParamsE)
        /*0240*/ 	.short	0x0210
        /*0242*/ 	.short	0x0470


	//----- nvinfo : EIATTR_SW_WAR
	.align		4
.L_43:
        /*0244*/ 	.byte	0x04, 0x36
        /*0246*/ 	.short	(.L_45 - .L_44)
.L_44:
        /*0248*/ 	.word	0x00000008
.L_45:


//--------------------- .nv.callgraph             --------------------------
	.section	.nv.callgraph,"",@"SHT_CUDA_CALLGRAPH"
	.align	4
	.sectionentsize	8
	.align		4
        /*0000*/ 	.word	0x00000000
	.align		4
        /*0004*/ 	.word	0xffffffff
	.align		4
        /*0008*/ 	.word	index@(_ZN7cutlass13device_kernelINS_4gemm6kernel13GemmUniversalIN4cute5tupleIJiiiiEEENS1_10collective13CollectiveMmaINS1_34MainloopSm90TmaGmmaWarpSpecializedILi3ENS5_IJNS4_1CILi1EEESB_SB_EEENS1_35KernelTmaWarpSpecializedCooperativeEEENS5_IJNSA_ILi128EEESF_SF_EEENS_6half_tENS5_IJlSB_lEEESH_SI_NS4_8TiledMMAINS4_8MMA_AtomIJNS4_4SM904GMMA26MMA_64x128x16_F32F16F16_SSILNSM_5MajorE0ELSO_0ELNSM_7ScaleInE1ELSP_1EEEEEENS4_6LayoutINS5_IJNSA_ILi2EEESB_SB_EEENS5_IJSB_NSA_ILi0EEESV_EEEEENS5_IJNS4_10UnderscoreESY_SY_EEEEENS4_13SM90_TMA_LOADENS4_14ComposedLayoutINS4_7SwizzleILi3ELi4ELi3EEENS4_18smem_ptr_flag_bitsILi16EEENSS_INS5_IJNSA_ILi8EEENSA_ILi64EEEEEENS5_IJS18_SB_EEEEEEEvNS4_8identityES11_S1C_vS1D_EENS_8epilogue10collective6detail29Sm90TmaWarpSpecializedAdapterINS1G_15DefaultEpilogueISH_SI_SI_NS1F_6thread17LinearCombinationISH_Li1EffLNS1K_9ScaleType4KindE0ELNS_15FloatRoundStyleE2ESH_EENS1_15EpilogueDefaultEEEEEvvEEEEvNT_6ParamsE)
	.align		4
        /*000c*/ 	.word	index@(__assertfail)
	.align		4
        /*0010*/ 	.word	0x00000000
	.align		4
        /*0014*/ 	.word	0xfffffffe
	.align		4
        /*0018*/ 	.word	0x00000000
	.align		4
        /*001c*/ 	.word	0xfffffffd
	.align		4
        /*0020*/ 	.word	0x00000000
	.align		4
        /*0024*/ 	.word	0xfffffffc


//--------------------- .nv.constant4             --------------------------
	.section	.nv.constant4,"a",@progbits
	.align	8
	.align		8
.nv.constant4:
        /*0000*/ 	.dword	__assertfail
	.align		8
        /*0008*/ 	.dword	__unnamed_1
	.align		8
        /*0010*/ 	.dword	_ZN39_INTERNAL_eccae754_4_k_cu_333c6772_28874cuda3std3__45__cpo5beginE
	.align		8
        /*0018*/ 	.dword	_ZN39_INTERNAL_eccae754_4_k_cu_333c6772_28874cuda3std3__45__cpo3endE
	.align		8
        /*0020*/ 	.dword	_ZN39_INTERNAL_eccae754_4_k_cu_333c6772_28874cuda3std3__45__cpo6cbeginE
	.align		8
        /*0028*/ 	.dword	_ZN39_INTERNAL_eccae754_4_k_cu_333c6772_28874cuda3std3__45__cpo4cendE
	.align		8
        /*0030*/ 	.dword	_ZN39_INTERNAL_eccae754_4_k_cu_333c6772_28874cuda3std3__441_GLOBAL__N__eccae754_4_k_cu_333c6772_28876ignoreE
	.align		8
        /*0038*/ 	.dword	_ZN39_INTERNAL_eccae754_4_k_cu_333c6772_28874cuda3std3__419piecewise_constructE
	.align		8
        /*0040*/ 	.dword	_ZN39_INTERNAL_eccae754_4_k_cu_333c6772_28874cuda3std3__48in_placeE
	.align		8
        /*0048*/ 	.dword	_ZN39_INTERNAL_eccae754_4_k_cu_333c6772_28874cuda3std6ranges3__45__cpo4swapE
	.align		8
        /*0050*/ 	.dword	_ZN39_INTERNAL_eccae754_4_k_cu_333c6772_28874cuda3std6ranges3__45__cpo9iter_moveE
	.align		8
        /*0058*/ 	.dword	_ZN39_INTERNAL_eccae754_4_k_cu_333c6772_28874cute7productE
	.align		8
        /*0060*/ 	.dword	_ZN39_INTERNAL_eccae754_4_k_cu_333c6772_28874cute1_E
	.align		8
        /*0068*/ 	.dword	$str$22
	.align		8
        /*0070*/ 	.dword	$str$23


//--------------------- .text._ZN7cutlass13device_kernelINS_4gemm6kernel13GemmUniversalIN4cute5tupleIJiiiiEEENS1_10collective13CollectiveMmaINS1_34MainloopSm90TmaGmmaWarpSpecializedILi3ENS5_IJNS4_1CILi1EEESB_SB_EEENS1_35KernelTmaWarpSpecializedCooperativeEEENS5_IJNSA_ILi128EEESF_SF_EEENS_6half_tENS5_IJlSB_lEEESH_SI_NS4_8TiledMMAINS4_8MMA_AtomIJNS4_4SM904GMMA26MMA_64x128x16_F32F16F16_SSILNSM_5MajorE0ELSO_0ELNSM_7ScaleInE1ELSP_1EEEEEENS4_6LayoutINS5_IJNSA_ILi2EEESB_SB_EEENS5_IJSB_NSA_ILi0EEESV_EEEEENS5_IJNS4_10UnderscoreESY_SY_EEEEENS4_13SM90_TMA_LOADENS4_14ComposedLayoutINS4_7SwizzleILi3ELi4ELi3EEENS4_18smem_ptr_flag_bitsILi16EEENSS_INS5_IJNSA_ILi8EEENSA_ILi64EEEEEENS5_IJS18_SB_EEEEEEEvNS4_8identityES11_S1C_vS1D_EENS_8epilogue10collective6detail29Sm90TmaWarpSpecializedAdapterINS1G_15DefaultEpilogueISH_SI_SI_NS1F_6thread17LinearCombinationISH_Li1EffLNS1K_9ScaleType4KindE0ELNS_15FloatRoundStyleE2ESH_EENS1_15EpilogueDefaultEEEEEvvEEEEvNT_6ParamsE --------------------------
	.section	.text._ZN7cutlass13device_kernelINS_4gemm6kernel13GemmUniversalIN4cute5tupleIJiiiiEEENS1_10collective13CollectiveMmaINS1_34MainloopSm90TmaGmmaWarpSpecializedILi3ENS5_IJNS4_1CILi1EEESB_SB_EEENS1_35KernelTmaWarpSpecializedCooperativeEEENS5_IJNSA_ILi128EEESF_SF_EEENS_6half_tENS5_IJlSB_lEEESH_SI_NS4_8TiledMMAINS4_8MMA_AtomIJNS4_4SM904GMMA26MMA_64x128x16_F32F16F16_SSILNSM_5MajorE0ELSO_0ELNSM_7ScaleInE1ELSP_1EEEEEENS4_6LayoutINS5_IJNSA_ILi2EEESB_SB_EEENS5_IJSB_NSA_ILi0EEESV_EEEEENS5_IJNS4_10UnderscoreESY_SY_EEEEENS4_13SM90_TMA_LOADENS4_14ComposedLayoutINS4_7SwizzleILi3ELi4ELi3EEENS4_18smem_ptr_flag_bitsILi16EEENSS_INS5_IJNSA_ILi8EEENSA_ILi64EEEEEENS5_IJS18_SB_EEEEEEEvNS4_8identityES11_S1C_vS1D_EENS_8epilogue10collective6detail29Sm90TmaWarpSpecializedAdapterINS1G_15DefaultEpilogueISH_SI_SI_NS1F_6thread17LinearCombinationISH_Li1EffLNS1K_9ScaleType4KindE0ELNS_15FloatRoundStyleE2ESH_EENS1_15EpilogueDefaultEEEEEvvEEEEvNT_6ParamsE,"ax",@progbits
	.align	128
.text._ZN7cutlass13device_kernelINS_4gemm6kernel13GemmUniversalIN4cute5tupleIJiiiiEEENS1_10collective13CollectiveMmaINS1_34MainloopSm90TmaGmmaWarpSpecializedILi3ENS5_IJNS4_1CILi1EEESB_SB_EEENS1_35KernelTmaWarpSpecializedCooperativeEEENS5_IJNSA_ILi128EEESF_SF_EEENS_6half_tENS5_IJlSB_lEEESH_SI_NS4_8TiledMMAINS4_8MMA_AtomIJNS4_4SM904GMMA26MMA_64x128x16_F32F16F16_SSILNSM_5MajorE0ELSO_0ELNSM_7ScaleInE1ELSP_1EEEEEENS4_6LayoutINS5_IJNSA_ILi2EEESB_SB_EEENS5_IJSB_NSA_ILi0EEESV_EEEEENS5_IJNS4_10UnderscoreESY_SY_EEEEENS4_13SM90_TMA_LOADENS4_14ComposedLayoutINS4_7SwizzleILi3ELi4ELi3EEENS4_18smem_ptr_flag_bitsILi16EEENSS_INS5_IJNSA_ILi8EEENSA_ILi64EEEEEENS5_IJS18_SB_EEEEEEEvNS4_8identityES11_S1C_vS1D_EENS_8epilogue10collective6detail29Sm90TmaWarpSpecializedAdapterINS1G_15DefaultEpilogueISH_SI_SI_NS1F_6thread17LinearCombinationISH_Li1EffLNS1K_9ScaleType4KindE0ELNS_15FloatRoundStyleE2ESH_EENS1_15EpilogueDefaultEEEEEvvEEEEvNT_6ParamsE:
        .type           _ZN7cutlass13device_kernelINS_4gemm6kernel13GemmUniversalIN4cute5tupleIJiiiiEEENS1_10collective13CollectiveMmaINS1_34MainloopSm90TmaGmmaWarpSpecializedILi3ENS5_IJNS4_1CILi1EEESB_SB_EEENS1_35KernelTmaWarpSpecializedCooperativeEEENS5_IJNSA_ILi128EEESF_SF_EEENS_6half_tENS5_IJlSB_lEEESH_SI_NS4_8TiledMMAINS4_8MMA_AtomIJNS4_4SM904GMMA26MMA_64x128x16_F32F16F16_SSILNSM_5MajorE0ELSO_0ELNSM_7ScaleInE1ELSP_1EEEEEENS4_6LayoutINS5_IJNSA_ILi2EEESB_SB_EEENS5_IJSB_NSA_ILi0EEESV_EEEEENS5_IJNS4_10UnderscoreESY_SY_EEEEENS4_13SM90_TMA_LOADENS4_14ComposedLayoutINS4_7SwizzleILi3ELi4ELi3EEENS4_18smem_ptr_flag_bitsILi16EEENSS_INS5_IJNSA_ILi8EEENSA_ILi64EEEEEENS5_IJS18_SB_EEEEEEEvNS4_8identityES11_S1C_vS1D_EENS_8epilogue10collective6detail29Sm90TmaWarpSpecializedAdapterINS1G_15DefaultEpilogueISH_SI_SI_NS1F_6thread17LinearCombinationISH_Li1EffLNS1K_9ScaleType4KindE0ELNS_15FloatRoundStyleE2ESH_EENS1_15EpilogueDefaultEEEEEvvEEEEvNT_6ParamsE,@function
        .size           _ZN7cutlass13device_kernelINS_4gemm6kernel13GemmUniversalIN4cute5tupleIJiiiiEEENS1_10collective13CollectiveMmaINS1_34MainloopSm90TmaGmmaWarpSpecializedILi3ENS5_IJNS4_1CILi1EEESB_SB_EEENS1_35KernelTmaWarpSpecializedCooperativeEEENS5_IJNSA_ILi128EEESF_SF_EEENS_6half_tENS5_IJlSB_lEEESH_SI_NS4_8TiledMMAINS4_8MMA_AtomIJNS4_4SM904GMMA26MMA_64x128x16_F32F16F16_SSILNSM_5MajorE0ELSO_0ELNSM_7ScaleInE1ELSP_1EEEEEENS4_6LayoutINS5_IJNSA_ILi2EEESB_SB_EEENS5_IJSB_NSA_ILi0EEESV_EEEEENS5_IJNS4_10UnderscoreESY_SY_EEEEENS4_13SM90_TMA_LOADENS4_14ComposedLayoutINS4_7SwizzleILi3ELi4ELi3EEENS4_18smem_ptr_flag_bitsILi16EEENSS_INS5_IJNSA_ILi8EEENSA_ILi64EEEEEENS5_IJS18_SB_EEEEEEEvNS4_8identityES11_S1C_vS1D_EENS_8epilogue10collective6detail29Sm90TmaWarpSpecializedAdapterINS1G_15DefaultEpilogueISH_SI_SI_NS1F_6thread17LinearCombinationISH_Li1EffLNS1K_9ScaleType4KindE0ELNS_15FloatRoundStyleE2ESH_EENS1_15EpilogueDefaultEEEEEvvEEEEvNT_6ParamsE,(.L_x_192 - _ZN7cutlass13device_kernelINS_4gemm6kernel13GemmUniversalIN4cute5tupleIJiiiiEEENS1_10collective13CollectiveMmaINS1_34MainloopSm90TmaGmmaWarpSpecializedILi3ENS5_IJNS4_1CILi1EEESB_SB_EEENS1_35KernelTmaWarpSpecializedCooperativeEEENS5_IJNSA_ILi128EEESF_SF_EEENS_6half_tENS5_IJlSB_lEEESH_SI_NS4_8TiledMMAINS4_8MMA_AtomIJNS4_4SM904GMMA26MMA_64x128x16_F32F16F16_SSILNSM_5MajorE0ELSO_0ELNSM_7ScaleInE1ELSP_1EEEEEENS4_6LayoutINS5_IJNSA_ILi2EEESB_SB_EEENS5_IJSB_NSA_ILi0EEESV_EEEEENS5_IJNS4_10UnderscoreESY_SY_EEEEENS4_13SM90_TMA_LOADENS4_14ComposedLayoutINS4_7SwizzleILi3ELi4ELi3EEENS4_18smem_ptr_flag_bitsILi16EEENSS_INS5_IJNSA_ILi8EEENSA_ILi64EEEEEENS5_IJS18_SB_EEEEEEEvNS4_8identityES11_S1C_vS1D_EENS_8epilogue10collective6detail29Sm90TmaWarpSpecializedAdapterINS1G_15DefaultEpilogueISH_SI_SI_NS1F_6thread17LinearCombinationISH_Li1EffLNS1K_9ScaleType4KindE0ELNS_15FloatRoundStyleE2ESH_EENS1_15EpilogueDefaultEEEEEvvEEEEvNT_6ParamsE)
        .other          _ZN7cutlass13device_kernelINS_4gemm6kernel13GemmUniversalIN4cute5tupleIJiiiiEEENS1_10collective13CollectiveMmaINS1_34MainloopSm90TmaGmmaWarpSpecializedILi3ENS5_IJNS4_1CILi1EEESB_SB_EEENS1_35KernelTmaWarpSpecializedCooperativeEEENS5_IJNSA_ILi128EEESF_SF_EEENS_6half_tENS5_IJlSB_lEEESH_SI_NS4_8TiledMMAINS4_8MMA_AtomIJNS4_4SM904GMMA26MMA_64x128x16_F32F16F16_SSILNSM_5MajorE0ELSO_0ELNSM_7ScaleInE1ELSP_1EEEEEENS4_6LayoutINS5_IJNSA_ILi2EEESB_SB_EEENS5_IJSB_NSA_ILi0EEESV_EEEEENS5_IJNS4_10UnderscoreESY_SY_EEEEENS4_13SM90_TMA_LOADENS4_14ComposedLayoutINS4_7SwizzleILi3ELi4ELi3EEENS4_18smem_ptr_flag_bitsILi16EEENSS_INS5_IJNSA_ILi8EEENSA_ILi64EEEEEENS5_IJS18_SB_EEEEEEEvNS4_8identityES11_S1C_vS1D_EENS_8epilogue10collective6detail29Sm90TmaWarpSpecializedAdapterINS1G_15DefaultEpilogueISH_SI_SI_NS1F_6thread17LinearCombinationISH_Li1EffLNS1K_9ScaleType4KindE0ELNS_15FloatRoundStyleE2ESH_EENS1_15EpilogueDefaultEEEEEvvEEEEvNT_6ParamsE,@"STO_CUDA_ENTRY STV_DEFAULT"
_ZN7cutlass13device_kernelINS_4gemm6kernel13GemmUniversalIN4cute5tupleIJiiiiEEENS1_10collective13CollectiveMmaINS1_34MainloopSm90TmaGmmaWarpSpecializedILi3ENS5_IJNS4_1CILi1EEESB_SB_EEENS1_35KernelTmaWarpSpecializedCooperativeEEENS5_IJNSA_ILi128EEESF_SF_EEENS_6half_tENS5_IJlSB_lEEESH_SI_NS4_8TiledMMAINS4_8MMA_AtomIJNS4_4SM904GMMA26MMA_64x128x16_F32F16F16_SSILNSM_5MajorE0ELSO_0ELNSM_7ScaleInE1ELSP_1EEEEEENS4_6LayoutINS5_IJNSA_ILi2EEESB_SB_EEENS5_IJSB_NSA_ILi0EEESV_EEEEENS5_IJNS4_10UnderscoreESY_SY_EEEEENS4_13SM90_TMA_LOADENS4_14ComposedLayoutINS4_7SwizzleILi3ELi4ELi3EEENS4_18smem_ptr_flag_bitsILi16EEENSS_INS5_IJNSA_ILi8EEENSA_ILi64EEEEEENS5_IJS18_SB_EEEEEEEvNS4_8identityES11_S1C_vS1D_EENS_8epilogue10collective6detail29Sm90TmaWarpSpecializedAdapterINS1G_15DefaultEpilogueISH_SI_SI_NS1F_6thread17LinearCombinationISH_Li1EffLNS1K_9ScaleType4KindE0ELNS_15FloatRoundStyleE2ESH_EENS1_15EpilogueDefaultEEEEEvvEEEEvNT_6ParamsE:
[----:B------:R-:W0:Y:S01]  /*0000*/  LDC R1, c[0x0][0x28] ;  /* 0x00000a00ff017b82 */ /* 0x000e220000000800 */
[----:B------:R-:W1:Y:S01]  /*0010*/  S2R R3, SR_TID.X ;  /* 0x0000000000037919 */ /* 0x000e620000002100 */
[----:B------:R-:W-:Y:S01]  /*0020*/  ELECT P0, URZ, PT ;  /* 0x00000000003f782f */ /* 0x000fe20003800000 */
[----:B------:R-:W-:Y:S01]  /*0030*/  BSSY B0, `(.L_x_0) ;  /* 0x000000f000007945 */ /* 0x000fe20003800000 */
[--C-:B-1----:R-:W-:Y:S02]  /*0040*/  SHF.R.U32.HI R0, RZ, 0x5, R3.reuse ;  /* 0x00000005ff007819 */ /* 0x102fe40000011603 */
[----:B------:R-:W-:-:S03]  /*0050*/  SHF.R.U32.HI R14, RZ, 0x7, R3 ;  /* 0x00000007ff0e7819 */ /* 0x000fc60000011603 */
[----:B------:R-:W1:Y:S04]  /*0060*/  SHFL.IDX PT, R4, R0, RZ, 0x1f ;  /* 0x00001fff00047589 */ /* 0x000e6800000e0000 */
[----:B------:R2:W3:Y:S01]  /*0070*/  SHFL.IDX PT, R10, R14, RZ, 0x1f ;  /* 0x00001fff0e0a7589 */ /* 0x0004e200000e0000 */
[----:B-1----:R-:W-:-:S13]  /*0080*/  ISETP.NE.OR P0, PT, R4, RZ, !P0 ;  /* 0x000000ff0400720c */ /* 0x002fda0004705670 */
[----:B0-23--:R-:W-:Y:S05]  /*0090*/  @P0 BRA `(.L_x_1) ;  /* 0x0000000000200947 */ /* 0x00dfea0003800000 */
[----:B------:R-:W-:Y:S02]  /*00a0*/  ULDC.64 UR4, c[0x0][0x198] ;  /* 0x0000660000047ab9 */ /* 0x000fe40000000a00 */
[----:B------:R-:W-:Y:S02]  /*00b0*/  UIADD3 UR6, UP0, UR4, 0xf0, URZ ;  /* 0x000000f004067890 */ /* 0x000fe4000ff1e03f */
[----:B------:R-:W-:Y:S02]  /*00c0*/  UIADD3 UR4, UP1, UR4, 0x1f0, URZ ;  /* 0x000001f004047890 */ /* 0x000fe4000ff3e03f */
[----:B------:R-:W-:Y:S02]  /*00d0*/  UIADD3.X UR7, URZ, UR5, URZ, UP0, !UPT ;  /* 0x000000053f077290 */ /* 0x000fe400087fe43f */
[----:B------:R-:W-:-:S07]  /*00e0*/  UIADD3.X UR5, URZ, UR5, URZ, UP1, !UPT ;  /* 0x000000053f057290 */ /* 0x000fce0008ffe43f */
[----:B------:R0:W-:Y:S02]  /*00f0*/  UTMACCTL.PF [UR6] ;  /* 0x00000000060079b9 */ /* 0x0001e40008040000 */
[----:B------:R0:W-:Y:S02]  /*0100*/  UTMACCTL.PF [UR4] ;  /* 0x00000000040079b9 */ /* 0x0001e40008040000 */
[----:B0-----:R-:W-:Y:S01]  /*0110*/  NOP ;  /* 0x0000000000007918 */ /* 0x001fe20000000000 */
.L_x_1:
[----:B------:R-:W-:Y:S05]  /*0120*/  BSYNC B0 ;  /* 0x0000000000007941 */ /* 0x000fea0003800000 */
.L_x_0:
[----:B------:R-:W0:Y:S02]  /*0130*/  SHFL.IDX PT, R2, R0, RZ, 0x1f ;  /* 0x00001fff00027589 */ /* 0x000e2400000e0000 */
[----:B0-----:R-:W-:-:S13]  /*0140*/  ISETP.NE.AND P0, PT, R2, RZ, PT ;  /* 0x000000ff0200720c */ /* 0x001fda0003f05270 */
[----:B------:R-:W-:Y:S05]  /*0150*/  @P0 BRA `(.L_x_2) ;  /* 0x0000000000500947 */ /* 0x000fea0003800000 */
[----:B------:R-:W0:Y:S01]  /*0160*/  S2UR UR8, SR_CgaCtaId ;  /* 0x00000000000879c3 */ /* 0x000e220000008800 */
[----:B------:R-:W-:Y:S01]  /*0170*/  UMOV UR4, 0x400 ;  /* 0x0000040000047882 */ /* 0x000fe20000000000 */
[----:B------:R-:W-:Y:S01]  /*0180*/  UMOV UR5, 0x1 ;  /* 0x0000000100057882 */ /* 0x000fe20000000000 */
[----:B------:R-:W-:Y:S01]  /*0190*/  UMOV UR6, 0x100 ;  /* 0x0000010000067882 */ /* 0x000fe20000000000 */
[----:B------:R-:W-:Y:S01]  /*01a0*/  ELECT P0, URZ, PT ;  /* 0x00000000003f782f */ /* 0x000fe20003800000 */
[----:B------:R-:W-:-:S04]  /*01b0*/  UIADD3 UR6, -UR6, 0x100000, URZ ;  /* 0x0010000006067890 */ /* 0x000fc8000fffe13f */
[----:B------:R-:W-:Y:S02]  /*01c0*/  USHF.L.U32 UR7, UR6, 0xb, URZ ;  /* 0x0000000b06077899 */ /* 0x000fe4000800063f */
[----:B------:R-:W-:Y:S02]  /*01d0*/  USHF.L.U32 UR6, UR6, 0x1, URZ ;  /* 0x0000000106067899 */ /* 0x000fe4000800063f */
[----:B0-----:R-:W-:Y:S02]  /*01e0*/  ULEA UR8, UR8, UR4, 0x18 ;  /* 0x0000000408087291 */ /* 0x001fe4000f8ec03f */
[----:B------:R-:W-:-:S04]  /*01f0*/  UIADD3 UR4, -UR5, 0x100000, URZ ;  /* 0x0010000005047890 */ /* 0x000fc8000fffe13f */
[----:B------:R-:W-:Y:S02]  /*0200*/  USHF.L.U32 UR5, UR4, 0xb, URZ ;  /* 0x0000000b04057899 */ /* 0x000fe4000800063f */
[----:B------:R-:W-:Y:S01]  /*0210*/  USHF.L.U32 UR4, UR4, 0x1, URZ ;  /* 0x0000000104047899 */ /* 0x000fe2000800063f */
[----:B------:R-:W0:Y:S11]  /*0220*/  FENCE.VIEW.ASYNC.S ;  /* 0x00000000000073c6 */ /* 0x000e360000000000 */
[----:B0-----:R0:W1:Y:S01]  /*0230*/  SYNCS.EXCH.64 URZ, [UR8], UR4 ;  /* 0x00000004083f75b2 */ /* 0x0010620008000100 */
[----:B------:R0:W2:Y:S01]  /*0240*/  SYNCS.EXCH.64 URZ, [UR8+0x18], UR6 ;  /* 0x00001806083f75b2 */ /* 0x0000a20008000100 */
[----:B------:R0:W3:Y:S01]  /*0250*/  SYNCS.EXCH.64 URZ, [UR8+0x8], UR4 ;  /* 0x00000804083f75b2 */ /* 0x0000e20008000100 */
[----:B------:R0:W4:Y:S01]  /*0260*/  SYNCS.EXCH.64 URZ, [UR8+0x20], UR6 ;  /* 0x00002006083f75b2 */ /* 0x0001220008000100 */
[----:B------:R0:W0:Y:S01]  /*0270*/  SYNCS.EXCH.64 URZ, [UR8+0x10], UR4 ;  /* 0x00001004083f75b2 */ /* 0x0000220008000100 */
[----:B------:R0:W0:Y:S01]  /*0280*/  SYNCS.EXCH.64 URZ, [UR8+0x28], UR6 ;  /* 0x00002806083f75b2 */ /* 0x0000220008000100 */
[----:B------:R-:W-:Y:S01]  /*0290*/  NOP ;  /* 0x0000000000007918 */ /* 0x000fe20000000000 */
.L_x_2:
[----:B------:R-:W5:Y:S01]  /*02a0*/  SHFL.IDX PT, R0, R0, RZ, 0x1f ;  /* 0x00001fff00007589 */ /* 0x000f6200000e0000 */
[----:B------:R-:W-:Y:S01]  /*02b0*/  ELECT P0, URZ, PT ;  /* 0x00000000003f782f */ /* 0x000fe20003800000 */
[----:B------:R-:W1:Y:S01]  /*02c0*/  LDC R2, c[0x0][0x65c] ;  /* 0x00019700ff027b82 */ /* 0x000e620000000800 */
[----:B------:R-:W-:Y:S01]  /*02d0*/  SHF.R.S32.HI R7, RZ, 0x1f, R4 ;  /* 0x0000001fff077819 */ /* 0x000fe20000011404 */
[----:B------:R-:W2:Y:S01]  /*02e0*/  S2R R5, SR_CTAID.Y ;  /* 0x0000000000057919 */ /* 0x000ea20000002600 */
[----:B0-----:R-:W-:Y:S01]  /*02f0*/  UMOV UR4, 0x20 ;  /* 0x0000002000047882 */ /* 0x001fe20000000000 */
[----:B------:R-:W-:Y:S01]  /*0300*/  NOP ;  /* 0x0000000000007918 */ /* 0x000fe20000000000 */
[----:B------:R-:W-:Y:S01]  /*0310*/  LEA.HI R7, R7, R4, RZ, 0x2 ;  /* 0x0000000407077211 */ /* 0x000fe200078f10ff */
[----:B------:R-:W0:Y:S01]  /*0320*/  S2R R6, SR_CTAID.X ;  /* 0x0000000000067919 */ /* 0x000e220000002500 */
[----:B------:R-:W-:Y:S01]  /*0330*/  ISETP.NE.AND P2, PT, R10, RZ, PT ;  /* 0x000000ff0a00720c */ /* 0x000fe20003f45270 */
[----:B------:R-:W-:Y:S01]  /*0340*/  NOP ;  /* 0x0000000000007918 */ /* 0x000fe20000000000 */
[----:B------:R-:W-:-:S02]  /*0350*/  LOP3.LUT R7, R7, 0xfffffffc, RZ, 0xc0, !PT ;  /* 0xfffffffc07077812 */ /* 0x000fc400078ec0ff */
[----:B-----5:R-:W-:Y:S02]  /*0360*/  ISETP.NE.OR P0, PT, R0, RZ, !P0 ;  /* 0x000000ff0000720c */ /* 0x020fe40004705670 */
[----:B-1----:R-:W-:-:S04]  /*0370*/  ISETP.NE.AND P3, PT, R2, 0x1, PT ;  /* 0x000000010200780c */ /* 0x002fc80003f65270 */
[----:B------:R-:W-:Y:S01]  /*0380*/  P2R R0, PR, RZ, 0x8 ;  /* 0x00000008ff007803 */ /* 0x000fe20000000000 */
[----:B------:R-:W-:Y:S01]  /*0390*/  IMAD.IADD R0, R4, 0x1, -R7 ;  /* 0x0000000104007824 */ /* 0x000fe200078e0a07 */
[----:B------:R-:W-:Y:S01]  /*03a0*/  LOP3.LUT R4, R3, 0x7f, RZ, 0xc0, !PT ;  /* 0x0000007f03047812 */ /* 0x000fe200078ec0ff */
[----:B------:R-:W-:-:S03]  /*03b0*/  IMAD.MOV.U32 R7, RZ, RZ, RZ ;  /* 0x000000ffff077224 */ /* 0x000fc600078e00ff */
[----:B------:R-:W-:Y:S01]  /*03c0*/  ISETP.NE.AND P1, PT, R0, 0x3, PT ;  /* 0x000000030000780c */ /* 0x000fe20003f25270 */
[----:B------:R-:W-:Y:S01]  /*03d0*/  VOTEU.ALL UP0, P0 ;  /* 0x00000000003f7886 */ /* 0x000fe20000000000 */
[----:B------:R-:W-:Y:S01]  /*03e0*/  VOTEU.ALL UP1, P0 ;  /* 0x00000000003f7886 */ /* 0x000fe20000020000 */
[----:B------:R-:W0:Y:S01]  /*03f0*/  @P3 LDC R17, c[0x0][0x10] ;  /* 0x00000400ff113b82 */ /* 0x000e220000000800 */
[----:B--2---:R-:W-:Y:S02]  /*0400*/  @P3 IMAD.MOV.U32 R8, RZ, RZ, R5 ;  /* 0x000000ffff083224 */ /* 0x004fe400078e0005 */
[----:B------:R-:W-:Y:S01]  /*0410*/  @!UP0 UMOV UR6, 0x400 ;  /* 0x0000040000068882 */ /* 0x000fe20000000000 */
[----:B------:R-:W-:-:S04]  /*0420*/  @!UP0 UIADD3 UR4, -UR4, 0x100000, URZ ;  /* 0x0010000004048890 */ /* 0x000fc8000fffe13f */
[----:B------:R-:W-:Y:S02]  /*0430*/  @!UP0 USHF.L.U32 UR5, UR4, 0xb, URZ ;  /* 0x0000000b04058899 */ /* 0x000fe4000800063f */
[----:B------:R-:W-:Y:S01]  /*0440*/  @!UP0 USHF.L.U32 UR4, UR4, 0x1, URZ ;  /* 0x0000000104048899 */ /* 0x000fe2000800063f */
[----:B------:R-:W-:Y:S01]  /*0450*/  @P3 IMAD.MOV.U32 R9, RZ, RZ, RZ ;  /* 0x000000ffff093224 */ /* 0x000fe200078e00ff */
[----:B------:R-:W1:Y:S08]  /*0460*/  @!UP0 S2UR UR7, SR_CgaCtaId ;  /* 0x00000000000789c3 */ /* 0x000e700000008800 */
[----:B------:R-:W2:Y:S01]  /*0470*/  @!P3 LDC R11, c[0x0][0xc] ;  /* 0x00000300ff0bbb82 */ /* 0x000ea20000000800 */
[----:B0-----:R-:W-:Y:S01]  /*0480*/  @P3 IMAD.WIDE.U32 R16, R6, R17, R8 ;  /* 0x0000001106103225 */ /* 0x001fe200078e0008 */
[----:B-1----:R-:W-:Y:S01]  /*0490*/  @!UP0 ULEA UR8, UR7, UR6, 0x18 ;  /* 0x0000000607088291 */ /* 0x002fe2000f8ec03f */
[----:B------:R-:W-:-:S02]  /*04a0*/  VOTEU.ALL UP0, P0 ;  /* 0x00000000003f7886 */ /* 0x000fc40000000000 */
[----:B------:R-:W-:Y:S01]  /*04b0*/  ULDC UR6, c[0x0][0xc] ;  /* 0x0000030000067ab9 */ /* 0x000fe20000000800 */
[----:B------:R-:W-:Y:S01]  /*04c0*/  ISETP.EQ.OR P0, PT, R0, RZ, !P1 ;  /* 0x000000ff0000720c */ /* 0x000fe20004f02670 */
[----:B------:R-:W-:-:S03]  /*04d0*/  ULDC UR7, c[0x0][0x10] ;  /* 0x0000040000077ab9 */ /* 0x000fc60000000800 */
[C---:B------:R-:W-:Y:S01]  /*04e0*/  ISETP.EQ.AND P0, PT, R10.reuse, RZ, P0 ;  /* 0x000000ff0a00720c */ /* 0x040fe20000702270 */
[----:B------:R-:W-:Y:S02]  /*04f0*/  VIADD R10, R10, 0xffffffff ;  /* 0xffffffff0a0a7836 */ /* 0x000fe40000000000 */
[----:B--2---:R-:W-:Y:S01]  /*0500*/  @!P3 IMAD.WIDE.U32 R8, R11, R5, R6 ;  /* 0x000000050b08b225 */ /* 0x004fe200078e0006 */
[----:B------:R-:W0:Y:S02]  /*0510*/  FENCE.VIEW.ASYNC.S ;  /* 0x00000000000073c6 */ /* 0x000e240000000000 */
[----:B0-----:R-:W3:Y:S01]  /*0520*/  @!UP0 SYNCS.EXCH.64 URZ, [UR8+0x40], UR4 ;  /* 0x00004004083f85b2 */ /* 0x001ee20008000100 */
[----:B------:R-:W-:Y:S01]  /*0530*/  SEL R18, RZ, 0x1, !P0 ;  /* 0x00000001ff127807 */ /* 0x000fe20004000000 */
[----:B------:R-:W-:Y:S01]  /*0540*/  @P3 IMAD.MOV.U32 R11, RZ, RZ, RZ ;  /* 0x000000ffff0b3224 */ /* 0x000fe200078e00ff */
[----:B------:R-:W-:Y:S01]  /*0550*/  ISETP.GE.U32.AND P1, PT, R10, 0x2, PT ;  /* 0x000000020a00780c */ /* 0x000fe20003f26070 */
[----:B------:R-:W-:-:S02]  /*0560*/  @!P3 IMAD.MOV.U32 R16, RZ, RZ, R8 ;  /* 0x000000ffff10b224 */ /* 0x000fc400078e0008 */
[----:B------:R-:W-:Y:S01]  /*0570*/  @P3 IMAD.IADD R17, R17, 0x1, R11 ;  /* 0x0000000111113824 */ /* 0x000fe200078e020b */
[----:B------:R-:W-:Y:S01]  /*0580*/  SEL R18, R18, 0x2, P1 ;  /* 0x0000000212127807 */ /* 0x000fe20000800000 */
[----:B------:R-:W-:Y:S01]  /*0590*/  @!P3 IMAD.MOV.U32 R17, RZ, RZ, R9 ;  /* 0x000000ffff11b224 */ /* 0x000fe200078e0009 */
[----:B------:R0:W3:Y:S01]  /*05a0*/  @!UP1 SYNCS.EXCH.64 URZ, [UR8+0x48], UR4 ;  /* 0x00004804083f95b2 */ /* 0x0000e20008000100 */
[----:B------:R-:W-:Y:S01]  /*05b0*/  NOP ;  /* 0x0000000000007918 */ /* 0x000fe20000000000 */
[----:B0-----:R-:W-:-:S03]  /*05c0*/  UIMAD.WIDE.U32 UR4, UR6, UR7, URZ ;  /* 0x00000007060472a5 */ /* 0x001fc6000f8e003f */
[----:B------:R-:W-:Y:S02]  /*05d0*/  ULDC UR6, c[0x0][0x14] ;  /* 0x0000050000067ab9 */ /* 0x000fe40000000800 */
[----:B------:R-:W-:Y:S02]  /*05e0*/  UIMAD.WIDE.U32 UR38, UR4, UR6, URZ ;  /* 0x00000006042672a5 */ /* 0x000fe4000f8e003f */
[----:B------:R-:W-:-:S04]  /*05f0*/  UIMAD UR41, UR5, UR6, URZ ;  /* 0x00000006052972a4 */ /* 0x000fc8000f8e023f */
[----:B------:R-:W-:Y:S01]  /*0600*/  UIADD3 UR41, UR39, UR41, URZ ;  /* 0x0000002927297290 */ /* 0x000fe2000fffe03f */
[----:B---34-:R-:W-:Y:S06]  /*0610*/  BAR.SYNC.DEFER_BLOCKING 0x0 ;  /* 0x0000000000007b1d */ /* 0x018fec0000010000 */
[----:B------:R-:W-:Y:S05]  /*0620*/  @!P2 BRA `(.L_x_3) ;  /* 0x000000600090a947 */ /* 0x000fea0003800000 */
[----:B------:R-:W-:-:S13]  /*0630*/  ISETP.GT.U32.AND P0, PT, R10, 0x1, PT ;  /* 0x000000010a00780c */ /* 0x000fda0003f04070 */
[----:B------:R-:W-:Y:S05]  /*0640*/  @P0 EXIT ;  /* 0x000000000000094d */ /* 0x000fea0003800000 */
[----:B------:R-:W-:Y:S01]  /*0650*/  ULDC.64 UR4, c[0x0][0x650] ;  /* 0x0001940000047ab9 */ /* 0x000fe20000000a00 */
[----:B------:R-:W-:Y:S01]  /*0660*/  PRMT R0, RZ, 0x7610, R0 ;  /* 0x00007610ff007816 */ /* 0x000fe20000000000 */
[----:B------:R-:W-:Y:S01]  /*0670*/  IMAD.MOV.U32 R101, RZ, RZ, -0x1 ;  /* 0xffffffffff657424 */ /* 0x000fe200078e00ff */
[----:B------:R-:W-:Y:S01]  /*0680*/  ISETP.GE.U32.AND P0, PT, R16, UR4, PT ;  /* 0x0000000410007c0c */ /* 0x000fe2000bf06070 */
[----:B------:R-:W-:Y:S02]  /*0690*/  IMAD.MOV.U32 R100, RZ, RZ, -0x1 ;  /* 0xffffffffff647424 */ /* 0x000fe400078e00ff */
[----:B------:R-:W-:Y:S01]  /*06a0*/  IMAD.MOV.U32 R99, RZ, RZ, -0x1 ;  /* 0xffffffffff637424 */ /* 0x000fe200078e00ff */
[----:B------:R-:W-:-:S13]  /*06b0*/  ISETP.GE.U32.AND.EX P0, PT, R17, UR5, PT, P0 ;  /* 0x0000000511007c0c */ /* 0x000fda000bf06100 */
[----:B------:R-:W-:Y:S05]  /*06c0*/  @P0 BRA `(.L_x_4) ;  /* 0x0000000400540947 */ /* 0x000fea0003800000 */
[----:B------:R-:W0:Y:S01]  /*06d0*/  LDC.64 R20, c[0x0][0x628] ;  /* 0x00018a00ff147b82 */ /* 0x000e220000000a00 */
[----:B------:R-:W-:Y:S02]  /*06e0*/  IMAD.MOV.U32 R8, RZ, RZ, R16 ;  /* 0x000000ffff087224 */ /* 0x000fe400078e0010 */
[----:B------:R-:W-:-:S05]  /*06f0*/  IMAD.MOV.U32 R9, RZ, RZ, R17 ;  /* 0x000000ffff097224 */ /* 0x000fca00078e0011 */
[----:B------:R-:W1:Y:S08]  /*0700*/  LDC R0, c[0x0][0x630] ;  /* 0x00018c00ff007b82 */ /* 0x000e700000000800 */
[----:B------:R-:W2:Y:S01]  /*0710*/  LDC.64 R22, c[0x0][0x620] ;  /* 0x00018800ff167b82 */ /* 0x000ea20000000a00 */
[----:B0-----:R-:W-:-:S04]  /*0720*/  ISETP.NE.U32.AND P0, PT, R20, RZ, PT ;  /* 0x000000ff1400720c */ /* 0x001fc80003f05070 */
[----:B------:R-:W-:-:S13]  /*0730*/  ISETP.NE.AND.EX P0, PT, R21, RZ, PT, P0 ;  /* 0x000000ff1500720c */ /* 0x000fda0003f05300 */
[----:B-12---:R-:W-:Y:S05]  /*0740*/  @!P0 BRA `(.L_x_5) ;  /* 0x0000000000288947 */ /* 0x006fea0003800000 */
[----:B------:R-:W0:Y:S02]  /*0750*/  LDC R13, c[0x0][0x634] ;  /* 0x00018d00ff0d7b82 */ /* 0x000e240000000800 */
[----:B0-----:R-:W-:-:S05]  /*0760*/  IADD3 R13, P0, R16, R13, RZ ;  /* 0x0000000d100d7210 */ /* 0x001fca0007f1e0ff */
[----:B------:R-:W-:-:S04]  /*0770*/  IMAD.X R15, RZ, RZ, R17, P0 ;  /* 0x000000ffff0f7224 */ /* 0x000fc800000e0611 */
[----:B------:R-:W-:-:S04]  /*0780*/  IMAD.WIDE.U32 R8, R15, R20, RZ ;  /* 0x000000140f087225 */ /* 0x000fc800078e00ff */
[----:B------:R-:W-:-:S04]  /*0790*/  IMAD.WIDE.U32 R10, P0, R13, R21, R8 ;  /* 0x000000150d0a7225 */ /* 0x000fc80007800008 */
[----:B------:R-:W-:-:S04]  /*07a0*/  IMAD.WIDE.U32 R8, R13, R20, RZ ;  /* 0x000000140d087225 */ /* 0x000fc800078e00ff */
[----:B------:R-:W-:Y:S01]  /*07b0*/  IMAD.X R13, RZ, RZ, RZ, P0 ;  /* 0x000000ffff0d7224 */ /* 0x000fe200000e06ff */
[----:B------:R-:W-:Y:S01]  /*07c0*/  IADD3 RZ, P0, R9, R10, RZ ;  /* 0x0000000a09ff7210 */ /* 0x000fe20007f1e0ff */
[----:B------:R-:W-:-:S04]  /*07d0*/  IMAD.MOV.U32 R12, RZ, RZ, R11 ;  /* 0x000000ffff0c7224 */ /* 0x000fc800078e000b */
[----:B------:R-:W-:-:S08]  /*07e0*/  IMAD.WIDE.U32.X R8, R15, R21, R12, P0 ;  /* 0x000000150f087225 */ /* 0x000fd000000e040c */
.L_x_5:
[-CC-:B------:R-:W-:Y:S01]  /*07f0*/  SHF.R.U64 R99, R8, R0.reuse, R9.reuse ;  /* 0x0000000008637219 */ /* 0x180fe20000001209 */
[----:B------:R-:W0:Y:S01]  /*0800*/  LDC R12, c[0x0][0x618] ;  /* 0x00018600ff0c7b82 */ /* 0x000e220000000800 */
[----:B------:R-:W-:Y:S01]  /*0810*/  SHF.R.U32.HI R7, RZ, R0, R9 ;  /* 0x00000000ff077219 */ /* 0x000fe20000011609 */
[----:B------:R-:W-:Y:S01]  /*0820*/  ULDC UR4, c[0x0][0x150] ;  /* 0x0000540000047ab9 */ /* 0x000fe20000000800 */
[----:B------:R-:W-:Y:S02]  /*0830*/  IADD3 R11, P0, RZ, -R99, RZ ;  /* 0x80000063ff0b7210 */ /* 0x000fe40007f1e0ff */
[----:B------:R-:W-:-:S03]  /*0840*/  I2FP.F32.U32 R0, R6 ;  /* 0x0000000600007245 */ /* 0x000fc60000201000 */
[----:B------:R-:W1:Y:S01]  /*0850*/  LDC.64 R30, c[0x0][0x640] ;  /* 0x00019000ff1e7b82 */ /* 0x000e620000000a00 */
[----:B------:R-:W-:Y:S02]  /*0860*/  IMAD.X R13, RZ, RZ, ~R7, P0 ;  /* 0x000000ffff0d7224 */ /* 0x000fe400000e0e07 */
[----:B------:R-:W-:Y:S01]  /*0870*/  FMUL R0, R0, UR4 ;  /* 0x0000000400007c20 */ /* 0x000fe20008400000 */
[----:B------:R-:W-:Y:S01]  /*0880*/  IMAD.WIDE.U32 R8, R11, R22, R16 ;  /* 0x000000160b087225 */ /* 0x000fe200078e0010 */
[----:B------:R-:W-:-:S03]  /*0890*/  ULDC UR4, c[0x0][0x154] ;  /* 0x0000550000047ab9 */ /* 0x000fc60000000800 */
[----:B------:R-:W-:Y:S01]  /*08a0*/  IMAD R10, R13, R22, RZ ;  /* 0x000000160d0a7224 */ /* 0x000fe200078e02ff */
[----:B------:R-:W2:Y:S01]  /*08b0*/  LDC R7, c[0x0][0x144] ;  /* 0x00005100ff077b82 */ /* 0x000ea20000000800 */
[----:B------:R-:W3:Y:S02]  /*08c0*/  F2I.U32.TRUNC.NTZ R0, R0 ;  /* 0x0000000000007305 */ /* 0x000ee4000020f000 */
[----:B------:R-:W-:-:S04]  /*08d0*/  IMAD R11, R11, R23, R10 ;  /* 0x000000170b0b7224 */ /* 0x000fc800078e020a */
[----:B------:R-:W-:Y:S01]  /*08e0*/  IMAD.IADD R9, R9, 0x1, R11 ;  /* 0x0000000109097824 */ /* 0x000fe200078e020b */
[----:B------:R-:W4:Y:S01]  /*08f0*/  LDC R24, c[0x0][0x608] ;  /* 0x00018200ff187b82 */ /* 0x000f220000000800 */
[----:B------:R-:W-:-:S03]  /*0900*/  IMAD.MOV.U32 R11, RZ, RZ, -0x1 ;  /* 0xffffffffff0b7424 */ /* 0x000fc600078e00ff */
[-CC-:B0-----:R-:W-:Y:S02]  /*0910*/  SHF.R.U64 R22, R8, R12.reuse, R9.reuse ;  /* 0x0000000c08167219 */ /* 0x181fe40000001209 */
[----:B------:R-:W-:Y:S02]  /*0920*/  I2FP.F32.U32 R8, R5 ;  /* 0x0000000500087245 */ /* 0x000fe40000201000 */
[----:B------:R-:W0:Y:S01]  /*0930*/  LDC R28, c[0x0][0x658] ;  /* 0x00019600ff1c7b82 */ /* 0x000e220000000800 */
[----:B-1----:R-:W-:Y:S01]  /*0940*/  ISETP.NE.U32.AND P0, PT, R30, RZ, PT ;  /* 0x000000ff1e00720c */ /* 0x002fe20003f05070 */
[----:B---3--:R-:W-:Y:S02]  /*0950*/  IMAD.MOV R10, RZ, RZ, -R0 ;  /* 0x000000ffff0a7224 */ /* 0x008fe400078e0a00 */
[----:B------:R-:W-:Y:S01]  /*0960*/  FMUL R8, R8, UR4 ;  /* 0x0000000408087c20 */ /* 0x000fe20008400000 */
[----:B------:R-:W-:Y:S02]  /*0970*/  SHF.R.U32.HI R9, RZ, R12, R9 ;  /* 0x0000000cff097219 */ /* 0x000fe40000011609 */
[----:B------:R-:W-:Y:S01]  /*0980*/  ISETP.NE.AND.EX P0, PT, R31, RZ, PT, P0 ;  /* 0x000000ff1f00720c */ /* 0x000fe20003f05300 */
[----:B------:R1:W3:Y:S01]  /*0990*/  F2I.U32.TRUNC.NTZ R15, R8 ;  /* 0x00000008000f7305 */ /* 0x0002e2000020f000 */
[----:B------:R-:W1:Y:S01]  /*09a0*/  LDC R20, c[0x0][0x148] ;  /* 0x00005200ff147b82 */ /* 0x000e620000000800 */
[----:B--2---:R-:W-:-:S07]  /*09b0*/  IMAD R0, R7, R10, R6 ;  /* 0x0000000a07007224 */ /* 0x004fce00078e0206 */
[----:B------:R-:W2:Y:S01]  /*09c0*/  LDC R26, c[0x0][0x600] ;  /* 0x00018000ff1a7b82 */ /* 0x000ea20000000800 */
[-CC-:B----4-:R-:W-:Y:S02]  /*09d0*/  SHF.R.U64 R32, R22, R24.reuse, R9.reuse ;  /* 0x0000001816207219 */ /* 0x190fe40000001209 */
[----:B------:R-:W-:Y:S01]  /*09e0*/  SHF.R.U32.HI R7, RZ, R24, R9 ;  /* 0x00000018ff077219 */ /* 0x000fe20000011609 */
[----:B------:R-:W-:-:S04]  /*09f0*/  IMAD.MOV.U32 R9, RZ, RZ, 0x1 ;  /* 0x00000001ff097424 */ /* 0x000fc800078e00ff */
[----:B------:R-:W4:Y:S01]  /*0a00*/  LDC R21, c[0x0][0x648] ;  /* 0x00019200ff157b82 */ /* 0x000f220000000800 */
[-C--:B0-----:R-:W-:Y:S02]  /*0a10*/  SHF.L.U32 R6, R11, R28.reuse, RZ ;  /* 0x0000001c0b067219 */ /* 0x081fe400000006ff */
[--C-:B------:R-:W-:Y:S02]  /*0a20*/  SHF.R.U64 R24, R32, R28, R7.reuse ;  /* 0x0000001c20187219 */ /* 0x100fe40000001207 */
[----:B------:R-:W-:Y:S02]  /*0a30*/  LOP3.LUT R13, RZ, R6, RZ, 0x33, !PT ;  /* 0x00000006ff0d7212 */ /* 0x000fe400078e33ff */
[-C--:B------:R-:W-:Y:S01]  /*0a40*/  SHF.R.U32.HI R7, RZ, R28.reuse, R7 ;  /* 0x0000001cff077219 */ /* 0x080fe20000011607 */
[----:B------:R-:W0:Y:S01]  /*0a50*/  LDC R23, c[0x0][0x638] ;  /* 0x00018e00ff177b82 */ /* 0x000e220000000800 */
[----:B------:R-:W-:Y:S01]  /*0a60*/  SHF.L.U32 R12, R9, R28, RZ ;  /* 0x0000001c090c7219 */ /* 0x000fe200000006ff */
[----:B------:R-:W-:-:S06]  /*0a70*/  IMAD.MOV.U32 R6, RZ, RZ, R24 ;  /* 0x000000ffff067224 */ /* 0x000fcc00078e0018 */
[----:B------:R-:W0:Y:S01]  /*0a80*/  LDC R101, c[0x0][0x610] ;  /* 0x00018400ff657b82 */ /* 0x000e220000000800 */
[----:B-1-3--:R-:W-:Y:S05]  /*0a90*/  @!P0 BRA `(.L_x_6) ;  /* 0x0000000000288947 */ /* 0x00afea0003800000 */
[----:B------:R-:W1:Y:S02]  /*0aa0*/  LDC R11, c[0x0][0x64c] ;  /* 0x00019300ff0b7b82 */ /* 0x000e640000000800 */
[----:B-1----:R-:W-:-:S05]  /*0ab0*/  IADD3 R11, P0, R24, R11, RZ ;  /* 0x0000000b180b7210 */ /* 0x002fca0007f1e0ff */
        /* <DEDUP_REMOVED lines=8> */
.L_x_6:
[----:B----4-:R-:W-:Y:S01]  /*0b40*/  SHF.R.U64 R6, R6, R21, R7 ;  /* 0x0000001506067219 */ /* 0x010fe20000001207 */
[----:B--2---:R-:W-:Y:S01]  /*0b50*/  VIADD R7, R26, 0xffffffff ;  /* 0xffffffff1a077836 */ /* 0x004fe20000000000 */
[----:B------:R-:W-:Y:S01]  /*0b60*/  LOP3.LUT R13, R32, R13, RZ, 0xc0, !PT ;  /* 0x0000000d200d7212 */ /* 0x000fe200078ec0ff */
[----:B------:R-:W-:Y:S02]  /*0b70*/  IMAD.MOV R15, RZ, RZ, -R15 ;  /* 0x000000ffff0f7224 */ /* 0x000fe400078e0a0f */
[----:B------:R-:W-:Y:S02]  /*0b80*/  IMAD.MOV R8, RZ, RZ, -R6 ;  /* 0x000000ffff087224 */ /* 0x000fe400078e0a06 */
[----:B------:R-:W-:Y:S01]  /*0b90*/  IMAD R13, R12, R6, R13 ;  /* 0x000000060c0d7224 */ /* 0x000fe200078e020d */
[----:B------:R-:W-:Y:S01]  /*0ba0*/  LOP3.LUT R6, R22, R7, RZ, 0xc0, !PT ;  /* 0x0000000716067212 */ /* 0x000fe200078ec0ff */
[----:B------:R-:W-:Y:S02]  /*0bb0*/  @P3 IMAD R0, R20, R15, R5 ;  /* 0x0000000f14003224 */ /* 0x000fe400078e0205 */
[----:B0-----:R-:W-:-:S02]  /*0bc0*/  IMAD R5, R8, R23, R24 ;  /* 0x0000001708057224 */ /* 0x001fc400078e0218 */
[----:B------:R-:W-:Y:S02]  /*0bd0*/  IMAD R101, R13, R101, R0 ;  /* 0x000000650d657224 */ /* 0x000fe400078e0200 */
[----:B------:R-:W-:Y:S02]  /*0be0*/  IMAD R6, R5, R26, R6 ;  /* 0x0000001a05067224 */ /* 0x000fe400078e0206 */
[----:B------:R-:W-:-:S03]  /*0bf0*/  IMAD.MOV.U32 R0, RZ, RZ, 0x1 ;  /* 0x00000001ff007424 */ /* 0x000fc600078e00ff */
[----:B------:R-:W-:Y:S02]  /*0c00*/  SEL R100, R6, R101, !P3 ;  /* 0x0000006506647207 */ /* 0x000fe40005800000 */
[----:B------:R-:W-:-:S07]  /*0c10*/  SEL R101, R101, R6, !P3 ;  /* 0x0000000665657207 */ /* 0x000fce0005800000 */
.L_x_4:
[----:B------:R-:W-:-:S08]  /*0c20*/  NOP ;  /* 0x0000000000007918 */ /* 0x000fd00000000000 */
[----:B------:R-:W0:Y:S02]  /*0c30*/  USETMAXREG.TRY_ALLOC.CTAPOOL UP0, 0xe8 ;  /* 0x000000e8000079c8 */ /* 0x000e240008000600 */
[----:B0-----:R-:W-:-:S13]  /*0c40*/  PLOP3.LUT P0, PT, PT, PT, UP0, 0x80, 0x0 ;  /* 0x000000000000781c */ /* 0x001fda0003f0f008 */
[----:B------:R-:W-:Y:S05]  /*0c50*/  @!P0 BRA `(.L_x_4) ;  /* 0xfffffffc00f08947 */ /* 0x000fea000383ffff */
[----:B------:R-:W-:Y:S01]  /*0c60*/  ULDC.64 UR4, c[0x0][0x598] ;  /* 0x0001660000047ab9 */ /* 0x000fe20000000a00 */
[----:B------:R-:W-:Y:S01]  /*0c70*/  ULDC.64 UR36, c[0x0][0x208] ;  /* 0x0000820000247ab9 */ /* 0x000fe20000000a00 */
[----:B------:R-:W-:-:S04]  /*0c80*/  ISETP.NE.U32.AND P0, PT, RZ, UR4, PT ;  /* 0x00000004ff007c0c */ /* 0x000fc8000bf05070 */
[----:B------:R-:W-:-:S13]  /*0c90*/  ISETP.NE.AND.EX P0, PT, RZ, UR5, PT, P0 ;  /* 0x00000005ff007c0c */ /* 0x000fda000bf05300 */
[----:B------:R-:W-:Y:S05]  /*0ca0*/  @!P0 BRA `(.L_x_7) ;  /* 0x00000000001c8947 */ /* 0x000fea0003800000 */
[----:B------:R-:W0:Y:S02]  /*0cb0*/  LDC.64 R6, c[0x0][0x598] ;  /* 0x00016600ff067b82 */ /* 0x000e240000000a00 */
[----:B0-----:R-:W2:Y:S02]  /*0cc0*/  LDG.E.64 R6, desc[UR36][R6.64] ;  /* 0x0000002406067981 */ /* 0x001ea4000c1e1b00 */
[----:B--2---:R-:W-:-:S04]  /*0cd0*/  ISETP.NE.U32.AND P0, PT, R6, RZ, PT ;  /* 0x000000ff0600720c */ /* 0x004fc80003f05070 */
[----:B------:R-:W-:-:S13]  /*0ce0*/  ISETP.NE.AND.EX P0, PT, R7, RZ, PT, P0 ;  /* 0x000000ff0700720c */ /* 0x000fda0003f05300 */
[----:B------:R-:W-:Y:S05]  /*0cf0*/  @!P0 BRA `(.L_x_7) ;  /* 0x0000000000088947 */ /* 0x000fea0003800000 */
[----:B------:R0:W5:Y:S01]  /*0d00*/  LD.E R19, desc[UR36][R6.64] ;  /* 0x0000002406137980 */ /* 0x000162000c101900 */
[----:B------:R-:W-:Y:S05]  /*0d10*/  BRA `(.L_x_8) ;  /* 0x0000000000247947 */ /* 0x000fea0003800000 */
.L_x_7:
[----:B------:R-:W-:Y:S02]  /*0d20*/  ULDC.64 UR4, c[0x0][0x588] ;  /* 0x0001620000047ab9 */ /* 0x000fe40000000a00 */
[----:B------:R-:W-:-:S04]  /*0d30*/  ISETP.NE.U32.AND P0, PT, RZ, UR4, PT ;  /* 0x00000004ff007c0c */ /* 0x000fc8000bf05070 */
[----:B------:R-:W-:-:S13]  /*0d40*/  ISETP.NE.AND.EX P0, PT, RZ, UR5, PT, P0 ;  /* 0x00000005ff007c0c */ /* 0x000fda000bf05300 */
[----:B------:R-:W-:Y:S05]  /*0d50*/  @!P0 BRA `(.L_x_9) ;  /* 0x00000000000c8947 */ /* 0x000fea0003800000 */
[----:B------:R-:W0:Y:S02]  /*0d60*/  LDC.64 R6, c[0x0][0x588] ;  /* 0x00016200ff067b82 */ /* 0x000e240000000a00 */
[----:B0-----:R1:W5:Y:S01]  /*0d70*/  LDG.E R19, desc[UR36][R6.64] ;  /* 0x0000002406137981 */ /* 0x001362000c1e1900 */
[----:B------:R-:W-:Y:S05]  /*0d80*/  BRA `(.L_x_8) ;  /* 0x0000000000087947 */ /* 0x000fea0003800000 */
.L_x_9:
[----:B------:R-:W-:Y:S02]  /*0d90*/  ULDC UR4, c[0x0][0x580] ;  /* 0x0001600000047ab9 */ /* 0x000fe40000000800 */
[----:B------:R-:W-:-:S07]  /*0da0*/  IMAD.U32 R19, RZ, RZ, UR4 ;  /* 0x00000004ff137e24 */ /* 0x000fce000f8e00ff */
.L_x_8:
[----:B------:R-:W-:Y:S02]  /*0db0*/  ULDC.64 UR4, c[0x0][0x5a0] ;  /* 0x0001680000047ab9 */ /* 0x000fe40000000a00 */
[----:B------:R-:W-:-:S04]  /*0dc0*/  ISETP.NE.U32.AND P0, PT, RZ, UR4, PT ;  /* 0x00000004ff007c0c */ /* 0x000fc8000bf05070 */
[----:B------:R-:W-:-:S13]  /*0dd0*/  ISETP.NE.AND.EX P0, PT, RZ, UR5, PT, P0 ;  /* 0x00000005ff007c0c */ /* 0x000fda000bf05300 */
[----:B------:R-:W-:Y:S05]  /*0de0*/  @!P0 BRA `(.L_x_10) ;  /* 0x00000000001c8947 */ /* 0x000fea0003800000 */
[----:B01----:R-:W0:Y:S02]  /*0df0*/  LDC.64 R6, c[0x0][0x5a0] ;  /* 0x00016800ff067b82 */ /* 0x003e240000000a00 */
[----:B0-----:R-:W2:Y:S02]  /*0e00*/  LDG.E.64 R6, desc[UR36][R6.64] ;  /* 0x0000002406067981 */ /* 0x001ea4000c1e1b00 */
[----:B--2---:R-:W-:-:S04]  /*0e10*/  ISETP.NE.U32.AND P0, PT, R6, RZ, PT ;  /* 0x000000ff0600720c */ /* 0x004fc80003f05070 */
[----:B------:R-:W-:-:S13]  /*0e20*/  ISETP.NE.AND.EX P0, PT, R7, RZ, PT, P0 ;  /* 0x000000ff0700720c */ /* 0x000fda0003f05300 */
[----:B------:R-:W-:Y:S05]  /*0e30*/  @!P0 BRA `(.L_x_10) ;  /* 0x0000000000088947 */ /* 0x000fea0003800000 */
[----:B------:R0:W5:Y:S01]  /*0e40*/  LD.E R88, desc[UR36][R6.64] ;  /* 0x0000002406587980 */ /* 0x000162000c101900 */
[----:B------:R-:W-:Y:S05]  /*0e50*/  BRA `(.L_x_11) ;  /* 0x0000000000247947 */ /* 0x000fea0003800000 */
.L_x_10:
[----:B------:R-:W-:Y:S02]  /*0e60*/  ULDC.64 UR4, c[0x0][0x590] ;  /* 0x0001640000047ab9 */ /* 0x000fe40000000a00 */
[----:B------:R-:W-:-:S04]  /*0e70*/  ISETP.NE.U32.AND P0, PT, RZ, UR4, PT ;  /* 0x00000004ff007c0c */ /* 0x000fc8000bf05070 */
[----:B------:R-:W-:-:S13]  /*0e80*/  ISETP.NE.AND.EX P0, PT, RZ, UR5, PT, P0 ;  /* 0x00000005ff007c0c */ /* 0x000fda000bf05300 */
[----:B------:R-:W-:Y:S05]  /*0e90*/  @!P0 BRA `(.L_x_12) ;  /* 0x00000000000c8947 */ /* 0x000fea0003800000 */
[----:B------:R-:W2:Y:S02]  /*0ea0*/  LDC.64 R88, c[0x0][0x590] ;  /* 0x00016400ff587b82 */ /* 0x000ea40000000a00 */
[----:B--2---:R2:W5:Y:S01]  /*0eb0*/  LDG.E R88, desc[UR36][R88.64] ;  /* 0x0000002458587981 */ /* 0x004562000c1e1900 */
[----:B------:R-:W-:Y:S05]  /*0ec0*/  BRA `(.L_x_11) ;  /* 0x0000000000087947 */ /* 0x000fea0003800000 */
.L_x_12:
[----:B------:R-:W-:Y:S02]  /*0ed0*/  ULDC UR4, c[0x0][0x584] ;  /* 0x0001610000047ab9 */ /* 0x000fe40000000800 */
[----:B------:R-:W-:-:S07]  /*0ee0*/  IMAD.U32 R88, RZ, RZ, UR4 ;  /* 0x00000004ff587e24 */ /* 0x000fce000f8e00ff */
.L_x_11:
[----:B------:R-:W-:-:S13]  /*0ef0*/  LOP3.LUT P0, RZ, R0, 0xff, RZ, 0xc0, !PT ;  /* 0x000000ff00ff7812 */ /* 0x000fda000780c0ff */
[----:B------:R-:W-:Y:S05]  /*0f00*/  @!P0 EXIT ;  /* 0x000000000000894d */ /* 0x000fea0003800000 */
[----:B------:R-:W3:Y:S01]  /*0f10*/  LDC R90, c[0x0][0x658] ;  /* 0x00019600ff5a7b82 */ /* 0x000ee20000000800 */
[----:B------:R-:W-:Y:S01]  /*0f20*/  ULDC.64 UR6, c[0x0][0x288] ;  /* 0x0000a20000067ab9 */ /* 0x000fe20000000a00 */
[----:B------:R-:W-:Y:S01]  /*0f30*/  LOP3.LUT R14, R14, 0x1, RZ, 0xc0, !PT ;  /* 0x000000010e0e7812 */ /* 0x000fe200078ec0ff */
[----:B------:R-:W-:Y:S01]  /*0f40*/  UIADD3 UR4, UR7, 0x7f, URZ ;  /* 0x0000007f07047890 */ /* 0x000fe2000fffe03f */
[----:B------:R-:W-:Y:S01]  /*0f50*/  SHF.R.U32.HI R0, RZ, 0x2, R3 ;  /* 0x00000002ff007819 */ /* 0x000fe20000011603 */
[----:B01----:R-:W-:Y:S01]  /*0f60*/  IMAD.MOV.U32 R7, RZ, RZ, -0x1 ;  /* 0xffffffffff077424 */ /* 0x003fe200078e00ff */
[----:B------:R-:W-:Y:S01]  /*0f70*/  SHF.R.U32.HI R4, RZ, 0x1, R4 ;  /* 0x00000001ff047819 */ /* 0x000fe20000011604 */
[----:B------:R-:W-:Y:S01]  /*0f80*/  USHF.R.S32.HI UR5, URZ, 0x1f, UR4 ;  /* 0x0000001f3f057899 */ /* 0x000fe20008011404 */
[----:B------:R-:W0:Y:S01]  /*0f90*/  LDC.64 R92, c[0x0][0x5c8] ;  /* 0x00017200ff5c7b82 */ /* 0x000e220000000a00 */
[----:B------:R-:W-:Y:S01]  /*0fa0*/  IMAD.SHL.U32 R5, R14, 0x40, RZ ;  /* 0x000000400e057824 */ /* 0x000fe200078e00ff */
[----:B------:R-:W-:Y:S01]  /*0fb0*/  LOP3.LUT R0, R0, 0x7, RZ, 0xc0, !PT ;  /* 0x0000000700007812 */ /* 0x000fe200078ec0ff */
[----:B------:R-:W-:Y:S01]  /*0fc0*/  ULEA.HI UR5, UR5, UR4, URZ, 0x7 ;  /* 0x0000000405057291 */ /* 0x000fe2000f8f383f */
[----:B------:R-:W-:Y:S01]  /*0fd0*/  LOP3.LUT R23, R4, 0x30, RZ, 0xc0, !PT ;  /* 0x0000003004177812 */ /* 0x000fe200078ec0ff */
[----:B------:R-:W-:Y:S01]  /*0fe0*/  IMAD.MOV.U32 R9, RZ, RZ, 0x1 ;  /* 0x00000001ff097424 */ /* 0x000fe200078e00ff */
[--C-:B------:R-:W-:Y:S01]  /*0ff0*/  LOP3.LUT R22, R5, 0x40, R0.reuse, 0xe2, !PT ;  /* 0x0000004005167812 */ /* 0x100fe200078ee200 */
[----:B------:R-:W-:Y:S01]  /*1000*/  USHF.R.S32.HI UR43, URZ, 0x7, UR5 ;  /* 0x000000073f2b7899 */ /* 0x000fe20008011405 */
[----:B------:R-:W1:Y:S01]  /*1010*/  LDC R95, c[0x0][0x600] ;  /* 0x00018000ff5f7b82 */ /* 0x000e620000000800 */
[-C--:B------:R-:W-:Y:S01]  /*1020*/  IADD3 R5, RZ, -R23.reuse, -R0 ;  /* 0x80000017ff057210 */ /* 0x080fe20007ffe800 */
[----:B------:R-:W-:Y:S01]  /*1030*/  IMAD.U32 R6, RZ, RZ, UR6 ;  /* 0x00000006ff067e24 */ /* 0x000fe2000f8e00ff */
[C---:B--2---:R-:W-:Y:S01]  /*1040*/  LOP3.LUT R89, R3.reuse, 0x3, RZ, 0xc0, !PT ;  /* 0x0000000303597812 */ /* 0x044fe200078ec0ff */
[----:B------:R-:W-:Y:S01]  /*1050*/  UISETP.LT.AND UP0, UPT, UR43, 0x1, UPT ;  /* 0x000000012b00788c */ /* 0x000fe2000bf01270 */
[----:B------:R-:W-:Y:S01]  /*1060*/  LOP3.LUT R94, R3, 0x80, RZ, 0xc0, !PT ;  /* 0x00000080035e7812 */ /* 0x000fe200078ec0ff */
[----:B------:R-:W-:Y:S01]  /*1070*/  IMAD R5, R14, -0x40, R5 ;  /* 0xffffffc00e057824 */ /* 0x000fe200078e0205 */
[----:B------:R-:W-:Y:S01]  /*1080*/  ULDC UR4, c[0x0][0x284] ;  /* 0x0000a10000047ab9 */ /* 0x000fe20000000800 */
[-C--:B---3--:R-:W-:Y:S01]  /*1090*/  SHF.L.U32 R7, R7, R90.reuse, RZ ;  /* 0x0000005a07077219 */ /* 0x088fe200000006ff */
[----:B------:R-:W-:Y:S01]  /*10a0*/  USEL UR44, UR43, 0x1, UP0 ;  /* 0x000000012b2c7887 */ /* 0x000fe20008000000 */
[----:B------:R-:W-:Y:S01]  /*10b0*/  LOP3.LUT R22, R22, R23, RZ, 0xfc, !PT ;  /* 0x0000001716167212 */ /* 0x000fe200078efcff */
[----:B------:R-:W-:Y:S01]  /*10c0*/  IMAD R89, R89, -0x2, R6 ;  /* 0xfffffffe59597824 */ /* 0x000fe200078e0206 */
[----:B------:R-:W-:Y:S01]  /*10d0*/  SHF.L.U32 R90, R9, R90, RZ ;  /* 0x0000005a095a7219 */ /* 0x000fe200000006ff */
[----:B------:R-:W-:Y:S01]  /*10e0*/  VIADD R97, R5, UR4 ;  /* 0x0000000405617c36 */ /* 0x000fe20008000000 */
[----:B------:R-:W-:Y:S01]  /*10f0*/  LOP3.LUT R98, R18, 0x1, RZ, 0xfc, !PT ;  /* 0x0000000112627812 */ /* 0x000fe200078efcff */
[----:B------:R-:W-:Y:S01]  /*1100*/  IMAD.MOV.U32 R23, RZ, RZ, RZ ;  /* 0x000000ffff177224 */ /* 0x000fe200078e00ff */
[C---:B0-----:R-:W-:Y:S01]  /*1110*/  SHF.L.U64.HI R91, R92.reuse, 0x3, R93 ;  /* 0x000000035c5b7819 */ /* 0x041fe2000001025d */
[----:B------:R-:W-:Y:S01]  /*1120*/  IMAD.SHL.U32 R92, R92, 0x8, RZ ;  /* 0x000000085c5c7824 */ /* 0x000fe200078e00ff */
[----:B------:R-:W-:Y:S01]  /*1130*/  SHF.R.U32.HI R94, RZ, 0x7, R94 ;  /* 0x00000007ff5e7819 */ /* 0x000fe2000001165e */
[----:B------:R-:W-:Y:S01]  /*1140*/  IMAD.SHL.U32 R93, R3, 0x2, RZ ;  /* 0x00000002035d7824 */ /* 0x000fe200078e00ff */
[----:B------:R-:W-:Y:S01]  /*1150*/  LOP3.LUT R96, RZ, R7, RZ, 0x33, !PT ;  /* 0x00000007ff607212 */ /* 0x000fe200078e33ff */
[----:B------:R-:W-:Y:S01]  /*1160*/  UIADD3 UR44, UR43, -UR44, URZ ;  /* 0x8000002c2b2c7290 */ /* 0x000fe2000fffe03f */
[----:B------:R-:W-:Y:S01]  /*1170*/  UMOV UR40, URZ ;  /* 0x0000003f00287c82 */ /* 0x000fe20008000000 */
[----:B-1----:R-:W-:Y:S01]  /*1180*/  VIADD R95, R95, 0xffffffff ;  /* 0xffffffff5f5f7836 */ /* 0x002fe20000000000 */
[----:B------:R-:W-:-:S09]  /*1190*/  UMOV UR42, URZ ;  /* 0x0000003f002a7c82 */ /* 0x000fd20008000000 */
.L_x_158:
[----:B0-----:R-:W0:Y:S01]  /*11a0*/  SHFL.IDX PT, R0, R94, RZ, 0x1f ;  /* 0x00001fff5e007589 */ /* 0x001e2200000e0000 */
[----:B-1----:R-:W1:Y:S01]  /*11b0*/  S2UR UR7, SR_CgaCtaId ;  /* 0x00000000000779c3 */ /* 0x002e620000008800 */
[----:B------:R-:W-:Y:S01]  /*11c0*/  UMOV UR6, 0x400 ;  /* 0x0000040000067882 */ /* 0x000fe20000000000 */
[----:B0-----:R-:W-:Y:S01]  /*11d0*/  R2UR UR4, R0 ;  /* 0x00000000000472ca */ /* 0x001fe200000e0000 */
[----:B-1----:R-:W-:-:S12]  /*11e0*/  ULEA UR46, UR7, UR6, 0x18 ;  /* 0x00000006072e7291 */ /* 0x002fd8000f8ec03f */
[----:B------:R-:W-:-:S04]  /*11f0*/  ULEA.HI UR5, UR4, UR4, URZ, 0x1 ;  /* 0x0000000404057291 */ /* 0x000fc8000f8f083f */
[----:B------:R-:W-:-:S04]  /*1200*/  ULOP3.LUT UR5, UR5, 0x7fffe, URZ, 0xc0, !UPT ;  /* 0x0007fffe05057892 */ /* 0x000fc8000f8ec03f */
[----:B------:R-:W-:-:S03]  /*1210*/  UIADD3 UR5, UR4, -UR5, URZ ;  /* 0x8000000504057290 */ /* 0x000fc6000fffe03f */
[----:B------:R-:W-:Y:S01]  /*1220*/  ULDC UR4, c[0x0][0x28c] ;  /* 0x0000a30000047ab9 */ /* 0x000fe20000000800 */
[----:B------:R-:W-:Y:S01]  /*1230*/  ULEA UR5, UR5, UR46, 0xd ;  /* 0x0000002e05057291 */ /* 0x000fe2000f8e683f */
[----:B------:R-:W-:-:S03]  /*1240*/  ISETP.LT.AND P0, PT, RZ, UR4, PT ;  /* 0x00000004ff007c0c */ /* 0x000fc6000bf01270 */
[----:B------:R-:W-:-:S04]  /*1250*/  UIADD3 UR5, UR5, 0x100, URZ ;  /* 0x0000010005057890 */ /* 0x000fc8000fffe03f */
[----:B------:R-:W-:-:S04]  /*1260*/  USHF.R.U32.HI UR5, URZ, 0x4, UR5 ;  /* 0x000000043f057899 */ /* 0x000fc80008011605 */
[----:B------:R-:W-:-:S04]  /*1270*/  ULOP3.LUT UR5, UR5, 0x3fff, URZ, 0xc0, !UPT ;  /* 0x00003fff05057892 */ /* 0x000fc8000f8ec03f */
[----:B------:R-:W-:Y:S01]  /*1280*/  ULOP3.LUT UR45, UR5, 0x10000, URZ, 0xfc, !UPT ;  /* 0x00010000052d7892 */ /* 0x000fe2000f8efc3f */
[----:B--2345:R-:W-:Y:S11]  /*1290*/  @P0 BRA `(.L_x_13) ;  /* 0x0000000000400947 */ /* 0x03cff60003800000 */
[----:B------:R-:W-:Y:S01]  /*12a0*/  MOV R0, 0x0 ;  /* 0x0000000000007802 */ /* 0x000fe20000000f00 */
[----:B------:R-:W-:Y:S01]  /*12b0*/  ULDC.64 UR4, c[0x4][0x68] ;  /* 0x01001a0000047ab9 */ /* 0x000fe20000000a00 */
[----:B------:R-:W-:Y:S01]  /*12c0*/  ULDC.64 UR6, c[0x4][0x8] ;  /* 0x0100020000067ab9 */ /* 0x000fe20000000a00 */
[----:B------:R-:W-:Y:S01]  /*12d0*/  IMAD.U32 R4, RZ, RZ, UR4 ;  /* 0x00000004ff047e24 */ /* 0x000fe2000f8e00ff */
[----:B------:R0:W1:Y:S01]  /*12e0*/  LDC.64 R14, c[0x4][R0] ;  /* 0x01000000000e7b82 */ /* 0x0000620000000a00 */
[----:B------:R-:W-:Y:S01]  /*12f0*/  IMAD.U32 R5, RZ, RZ, UR5 ;  /* 0x00000005ff057e24 */ /* 0x000fe2000f8e00ff */
[----:B------:R-:W-:Y:S01]  /*1300*/  ULDC.64 UR4, c[0x4][0x70] ;  /* 0x01001c0000047ab9 */ /* 0x000fe20000000a00 */
[----:B------:R-:W-:Y:S02]  /*1310*/  IMAD.U32 R10, RZ, RZ, UR6 ;  /* 0x00000006ff0a7e24 */ /* 0x000fe4000f8e00ff */
[----:B------:R-:W-:Y:S02]  /*1320*/  IMAD.U32 R6, RZ, RZ, UR4 ;  /* 0x00000004ff067e24 */ /* 0x000fe4000f8e00ff */
[----:B------:R-:W-:-:S02]  /*1330*/  IMAD.U32 R7, RZ, RZ, UR5 ;  /* 0x00000005ff077e24 */ /* 0x000fc4000f8e00ff */
[----:B------:R-:W-:Y:S02]  /*1340*/  IMAD.U32 R11, RZ, RZ, UR7 ;  /* 0x00000007ff0b7e24 */ /* 0x000fe4000f8e00ff */
[----:B------:R-:W-:Y:S02]  /*1350*/  IMAD.MOV.U32 R8, RZ, RZ, 0x1e1 ;  /* 0x000001e1ff087424 */ /* 0x000fe400078e00ff */
[----:B------:R-:W-:Y:S02]  /*1360*/  IMAD.MOV.U32 R12, RZ, RZ, 0x1 ;  /* 0x00000001ff0c7424 */ /* 0x000fe400078e00ff */
[----:B0-----:R-:W-:-:S07]  /*1370*/  IMAD.MOV.U32 R13, RZ, RZ, RZ ;  /* 0x000000ffff0d7224 */ /* 0x001fce00078e00ff */
[----:B------:R-:W-:-:S07]  /*1380*/  LEPC R20, `(.L_x_13) ;  /* 0x000000001014794e */ /* 0x000fce0000000000 */
[----:B-1---5:R-:W-:Y:S05]  /*1390*/  CALL.ABS.NOINC R14 ;  /* 0x000000000e007343 */ /* 0x022fea0003c00000 */
.L_x_13:
[----:B------:R-:W-:-:S13]  /*13a0*/  ISETP.NE.AND P0, PT, R98, 0x3, PT ;  /* 0x000000036200780c */ /* 0x000fda0003f05270 */
[----:B------:R-:W-:Y:S05]  /*13b0*/  @!P0 BRA `(.L_x_14) ;  /* 0x0000000000048947 */ /* 0x000fea0003800000 */
[----:B------:R-:W-:Y:S01]  /*13c0*/  BPT.TRAP 0x1 ;  /* 0x000000040000795c */ /* 0x000fe20000300000 */
.L_x_14:
[----:B------:R-:W-:Y:S02]  /*13d0*/  IMAD.U32 R3, RZ, RZ, UR42 ;  /* 0x0000002aff037e24 */ /* 0x000fe4000f8e00ff */
[----:B------:R-:W-:-:S03]  /*13e0*/  IMAD.U32 R0, RZ, RZ, UR40 ;  /* 0x00000028ff007e24 */ /* 0x000fc6000f8e00ff */
[----:B------:R-:W-:Y:S02]  /*13f0*/  LEA R3, R3, UR46, 0x3 ;  /* 0x0000002e03037c11 */ /* 0x000fe4000f8e18ff */
[----:B------:R-:W-:-:S04]  /*1400*/  SHF.L.U32 R0, R0, 0x1f, RZ ;  /* 0x0000001f00007819 */ /* 0x000fc800000006ff */
[----:B------:R0:W1:Y:S01]  /*1410*/  SYNCS.PHASECHK.TRANS64.TRYWAIT P1, [R3+URZ], R0 ;  /* 0x00000000030075a7 */ /* 0x000062000802017f */
[----:B------:R-:W-:Y:S05]  /*1420*/  @!P0 BRA `(.L_x_15) ;  /* 0x0000000000048947 */ /* 0x000fea0003800000 */
[----:B------:R-:W-:Y:S01]  /*1430*/  BPT.TRAP 0x1 ;  /* 0x000000040000795c */ /* 0x000fe20000300000 */
.L_x_15:
[----:B------:R-:W-:-:S05]  /*1440*/  IMAD.U32 R4, RZ, RZ, UR44 ;  /* 0x0000002cff047e24 */ /* 0x000fca000f8e00ff */
[----:B------:R-:W-:Y:S01]  /*1450*/  ISETP.GE.AND P2, PT, R4, 0x1, PT ;  /* 0x000000010400780c */ /* 0x000fe20003f46270 */
[----:B-1----:R-:W-:-:S12]  /*1460*/  @P1 BRA `(.L_x_16) ;  /* 0x0000000000081947 */ /* 0x002fd80003800000 */
[----:B------:R-:W1:Y:S02]  /*1470*/  SYNCS.PHASECHK.TRANS64.TRYWAIT P1, [R3+URZ], R0 ;  /* 0x00000000030075a7 */ /* 0x000e64000802017f */
[----:B-1----:R-:W-:Y:S05]  /*1480*/  @!P1 BRA `(.L_x_17) ;  /* 0x00000068006c9947 */ /* 0x002fea0003800000 */
.L_x_16:
[----:B------:R-:W-:Y:S05]  /*1490*/  WARPSYNC.ALL ;  /* 0x0000000000007948 */ /* 0x000fea0003800000 */
[----:B------:R-:W-:Y:S01]  /*14a0*/  UIADD3 UR4, UR46, 0x18100, URZ ;  /* 0x000181002e047890 */ /* 0x000fe2000fffe03f */
[----:B------:R-:W-:Y:S01]  /*14b0*/  WARPGROUP.ARRIVE ;  /* 0x00000000000079c5 */ /* 0x000fe20000000000 */
[----:B------:R-:W-:Y:S02]  /*14c0*/  ULEA UR5, UR42, UR45, 0xb ;  /* 0x0000002d2a057291 */ /* 0x000fe4000f8e583f */
[----:B------:R-:W-:Y:S01]  /*14d0*/  USHF.R.U32.HI UR4, URZ, 0x4, UR4 ;  /* 0x000000043f047899 */ /* 0x000fe20008011604 */
[----:B------:R-:W-:Y:S01]  /*14e0*/  UMOV UR9, 0x40000040 ;  /* 0x4000004000097882 */ /* 0x000fe20000000000 */
[----:B------:R-:W-:-:S02]  /*14f0*/  UMOV UR11, 0x40000040 ;  /* 0x40000040000b7882 */ /* 0x000fc40000000000 */
[----:B------:R-:W-:Y:S01]  /*1500*/  ULOP3.LUT UR4, UR4, 0x3fff, URZ, 0xc0, !UPT ;  /* 0x00003fff04047892 */ /* 0x000fe2000f8ec03f */
[----:B------:R-:W-:-:S03]  /*1510*/  UMOV UR8, UR5 ;  /* 0x0000000500087c82 */ /* 0x000fc60008000000 */
[----:B------:R-:W-:-:S04]  /*1520*/  ULOP3.LUT UR4, UR4, 0x10000, URZ, 0xfc, !UPT ;  /* 0x0001000004047892 */ /* 0x000fc8000f8efc3f */
[----:B------:R-:W-:-:S07]  /*1530*/  ULEA UR6, UR42, UR4, 0xb ;  /* 0x000000042a067291 */ /* 0x000fce000f8e583f */
[----:B------:R-:W-:Y:S02]  /*1540*/  UMOV UR10, UR6 ;  /* 0x00000006000a7c82 */ /* 0x000fe40008000000 */
[----:B------:R-:W-:Y:S01]  /*1550*/  HGMMA.64x128x16.F32 R24, gdesc[UR8], RZ, !UPT, gsb0 ;  /* 0x01e00000081879f0 */ /* 0x000fe2000c0008ff */
[----:B------:R-:W-:Y:S02]  /*1560*/  UIADD3 UR8, UR5, 0x2, URZ ;  /* 0x0000000205087890 */ /* 0x000fe4000fffe03f */
[----:B------:R-:W-:Y:S01]  /*1570*/  UIADD3 UR10, UR6, 0x2, URZ ;  /* 0x00000002060a7890 */ /* 0x000fe2000fffe03f */
[----:B------:R-:W-:Y:S01]  /*1580*/  UMOV UR9, 0x40000040 ;  /* 0x4000004000097882 */ /* 0x000fe20000000000 */
[----:B------:R-:W-:Y:S01]  /*1590*/  UMOV UR11, 0x40000040 ;  /* 0x40000040000b7882 */ /* 0x000fe20000000000 */
[----:B------:R-:W-:Y:S02]  /*15a0*/  WARPGROUP.DEPBAR.LE gsb0, 0x0 ;  /* 0x00008000000079c5 */ /* 0x000fe40000010000 */
[----:B------:R-:W-:-:S06]  /*15b0*/  WARPGROUP.ARRIVE ;  /* 0x00000000000079c5 */ /* 0x000fcc0000000000 */
[----:B------:R-:W-:Y:S01]  /*15c0*/  HGMMA.64x128x16.F32 R24, gdesc[UR8], R24, gsb0 ;  /* 0x01e00000081879f0 */ /* 0x000fe20008000818 */
        /* <DEDUP_REMOVED lines=41> */
[----:B------:R-:W-:Y:S03]  /*1860*/  HGMMA.64x128x16.F32 R24, gdesc[UR8], R24, gsb0 ;  /* 0x01e00000081879f0 */ /* 0x000fe60008000818 */
[----:B------:R-:W-:Y:S02]  /*1870*/  WARPGROUP.DEPBAR.LE gsb0, 0x0 ;  /* 0x00008000000079c5 */ /* 0x000fe40000010000 */
[----:B------:R-:W-:Y:S05]  /*1880*/  @!P2 BRA `(.L_x_18) ;  /* 0x00000004008ca947 */ /* 0x000fea0003800000 */
[----:B------:R-:W-:Y:S01]  /*1890*/  UIADD3 UR5, UR42, 0x1, URZ ;  /* 0x000000012a057890 */ /* 0x000fe2000fffe03f */
[----:B01----:R-:W-:-:S03]  /*18a0*/  IMAD.U32 R0, RZ, RZ, UR44 ;  /* 0x0000002cff007e24 */ /* 0x003fc6000f8e00ff */
[----:B------:R-:W-:-:S04]  /*18b0*/  UISETP.NE.AND UP0, UPT, UR5, 0x3, UPT ;  /* 0x000000030500788c */ /* 0x000fc8000bf05270 */
[----:B------:R-:W-:Y:S02]  /*18c0*/  USEL UR6, URZ, 0x1, UP0 ;  /* 0x000000013f067887 */ /* 0x000fe40008000000 */
[----:B------:R-:W-:Y:S02]  /*18d0*/  USEL UR5, UR5, URZ, UP0 ;  /* 0x0000003f05057287 */ /* 0x000fe40008000000 */
[----:B------:R-:W-:-:S06]  /*18e0*/  ULOP3.LUT UR6, UR40, UR6, URZ, 0x3c, !UPT ;  /* 0x0000000628067292 */ /* 0x000fcc000f8e3c3f */
[----:B------:R-:W-:Y:S01]  /*18f0*/  IMAD.U32 R5, RZ, RZ, UR6 ;  /* 0x00000006ff057e24 */ /* 0x000fe2000f8e00ff */
[----:B------:R-:W-:-:S06]  /*1900*/  UMOV UR6, UR42 ;  /* 0x0000002a00067c82 */ /* 0x000fcc0008000000 */
.L_x_25:
[----:B01----:R-:W-:Y:S05]  /*1910*/  @!P0 BRA `(.L_x_19) ;  /* 0x0000000000048947 */ /* 0x003fea0003800000 */
[----:B------:R-:W-:Y:S01]  /*1920*/  BPT.TRAP 0x1 ;  /* 0x000000040000795c */ /* 0x000fe20000300000 */
.L_x_19:
[----:B------:R-:W0:Y:S01]  /*1930*/  S2UR UR8, SR_CgaCtaId ;  /* 0x00000000000879c3 */ /* 0x000e220000008800 */
[----:B------:R-:W-:Y:S01]  /*1940*/  UMOV UR7, 0x400 ;  /* 0x0000040000077882 */ /* 0x000fe20000000000 */
[----:B------:R-:W-:Y:S01]  /*1950*/  SHF.L.U32 R3, R5, 0x1f, RZ ;  /* 0x0000001f05037819 */ /* 0x000fe200000006ff */
[----:B0-----:R-:W-:-:S04]  /*1960*/  ULEA UR7, UR8, UR7, 0x18 ;  /* 0x0000000708077291 */ /* 0x001fc8000f8ec03f */
[----:B------:R-:W-:-:S09]  /*1970*/  ULEA UR8, UR5, UR7, 0x3 ;  /* 0x0000000705087291 */ /* 0x000fd2000f8e183f */
[----:B------:R0:W1:Y:S01]  /*1980*/  SYNCS.PHASECHK.TRANS64.TRYWAIT P1, [UR8], R3 ;  /* 0x00000003ff0075a7 */ /* 0x0000620008020148 */
[----:B------:R-:W-:Y:S05]  /*1990*/  @!P0 BRA `(.L_x_20) ;  /* 0x0000000000048947 */ /* 0x000fea0003800000 */
[----:B------:R-:W-:Y:S01]  /*19a0*/  BPT.TRAP 0x1 ;  /* 0x000000040000795c */ /* 0x000fe20000300000 */
.L_x_20:
[----:B-1----:R-:W-:Y:S05]  /*19b0*/  @P1 BRA `(.L_x_21) ;  /* 0x0000000000081947 */ /* 0x002fea0003800000 */
[----:B------:R-:W1:Y:S02]  /*19c0*/  SYNCS.PHASECHK.TRANS64.TRYWAIT P1, [UR8], R3 ;  /* 0x00000003ff0075a7 */ /* 0x000e640008020148 */
[----:B-1----:R-:W-:Y:S05]  /*19d0*/  @!P1 BRA `(.L_x_22) ;  /* 0x00000064002c9947 */ /* 0x002fea0003800000 */
.L_x_21:
[----:B------:R-:W-:Y:S01]  /*19e0*/  ULEA UR12, UR5, UR45, 0xb ;  /* 0x0000002d050c7291 */ /* 0x000fe2000f8e583f */
[----:B------:R-:W-:Y:S01]  /*19f0*/  WARPGROUP.ARRIVE ;  /* 0x00000000000079c5 */ /* 0x000fe20000000000 */
[----:B------:R-:W-:Y:S01]  /*1a00*/  ULEA UR13, UR5, UR4, 0xb ;  /* 0x00000004050d7291 */ /* 0x000fe2000f8e583f */
[----:B------:R-:W-:Y:S01]  /*1a10*/  UMOV UR9, 0x40000040 ;  /* 0x4000004000097882 */ /* 0x000fe20000000000 */
[----:B------:R-:W-:-:S03]  /*1a20*/  UMOV UR11, 0x40000040 ;  /* 0x40000040000b7882 */ /* 0x000fc60000000000 */
[----:B------:R-:W-:Y:S02]  /*1a30*/  UMOV UR8, UR12 ;  /* 0x0000000c00087c82 */ /* 0x000fe40008000000 */
[----:B------:R-:W-:Y:S02]  /*1a40*/  UMOV UR10, UR13 ;  /* 0x0000000d000a7c82 */ /* 0x000fe40008000000 */
[----:B------:R-:W-:Y:S01]  /*1a50*/  HGMMA.64x128x16.F32 R24, gdesc[UR8], R24, gsb0 ;  /* 0x01e00000081879f0 */ /* 0x000fe20008000818 */
[----:B------:R-:W-:Y:S02]  /*1a60*/  UIADD3 UR8, UR12, 0x2, URZ ;  /* 0x000000020c087890 */ /* 0x000fe4000fffe03f */
[----:B------:R-:W-:Y:S01]  /*1a70*/  UIADD3 UR10, UR13, 0x2, URZ ;  /* 0x000000020d0a7890 */ /* 0x000fe2000fffe03f */
[----:B------:R-:W-:Y:S01]  /*1a80*/  UMOV UR9, 0x40000040 ;  /* 0x4000004000097882 */ /* 0x000fe20000000000 */
[----:B------:R-:W-:Y:S01]  /*1a90*/  UMOV UR11, 0x40000040 ;  /* 0x40000040000b7882 */ /* 0x000fe20000000000 */
[----:B------:R-:W-:-:S02]  /*1aa0*/  WARPGROUP.DEPBAR.LE gsb0, 0x0 ;  /* 0x00008000000079c5 */ /* 0x000fc40000010000 */
        /* <DEDUP_REMOVED lines=46> */
[----:B------:R-:W-:Y:S01]  /*1d90*/  BPT.TRAP 0x1 ;  /* 0x000000040000795c */ /* 0x000fe20000300000 */
.L_x_23:
[----:B------:R-:W-:Y:S01]  /*1da0*/  ULEA UR7, UR6, UR7, 0x3 ;  /* 0x0000000706077291 */ /* 0x000fe2000f8e183f */
[----:B------:R-:W-:-:S03]  /*1db0*/  ISETP.GT.U32.AND P1, PT, R18, 0x1, PT ;  /* 0x000000011200780c */ /* 0x000fc60003f24070 */
[----:B------:R-:W-:-:S04]  /*1dc0*/  UIADD3 UR7, UR7, 0x18, URZ ;  /* 0x0000001807077890 */ /* 0x000fc8000fffe03f */
[----:B------:R-:W-:-:S09]  /*1dd0*/  UPRMT UR7, URZ, 0x654, UR7 ;  /* 0x000006543f077896 */ /* 0x000fd20008000007 */
[----:B------:R-:W-:Y:S01]  /*1de0*/  SYNCS.ARRIVE.TRANS64.RED.A1T0 RZ, [UR7], RZ ;  /* 0x000000ffffff79a7 */ /* 0x000fe20008100407 */
[----:B------:R-:W-:Y:S05]  /*1df0*/  @P1 BRA `(.L_x_24) ;  /* 0x0000000000041947 */ /* 0x000fea0003800000 */
[----:B------:R-:W-:Y:S01]  /*1e00*/  BPT.TRAP 0x1 ;  /* 0x000000040000795c */ /* 0x000fe20000300000 */
.L_x_24:
[----:B------:R-:W-:Y:S01]  /*1e10*/  UIADD3 UR5, UR5, 0x1, URZ ;  /* 0x0000000105057890 */ /* 0x000fe2000fffe03f */
[C---:B------:R-:W-:Y:S01]  /*1e20*/  ISETP.GT.AND P1, PT, R0.reuse, 0x1, PT ;  /* 0x000000010000780c */ /* 0x040fe20003f24270 */
[----:B------:R-:W-:Y:S01]  /*1e30*/  UIADD3 UR6, UR6, 0x1, URZ ;  /* 0x0000000106067890 */ /* 0x000fe2000fffe03f */
[----:B------:R-:W-:Y:S01]  /*1e40*/  VIADD R0, R0, 0xffffffff ;  /* 0xffffffff00007836 */ /* 0x000fe20000000000 */
[----:B------:R-:W-:Y:S02]  /*1e50*/  UISETP.NE.AND UP0, UPT, UR5, 0x3, UPT ;  /* 0x000000030500788c */ /* 0x000fe4000bf05270 */
[----:B------:R-:W-:Y:S02]  /*1e60*/  UISETP.NE.AND UP1, UPT, UR6, 0x3, UPT ;  /* 0x000000030600788c */ /* 0x000fe4000bf25270 */
[----:B------:R-:W-:Y:S02]  /*1e70*/  USEL UR7, URZ, 0x1, UP0 ;  /* 0x000000013f077887 */ /* 0x000fe40008000000 */
[----:B------:R-:W-:-:S02]  /*1e80*/  USEL UR5, UR5, URZ, UP0 ;  /* 0x0000003f05057287 */ /* 0x000fc40008000000 */
[----:B------:R-:W-:Y:S02]  /*1e90*/  USEL UR6, UR6, URZ, UP1 ;  /* 0x0000003f06067287 */ /* 0x000fe40008800000 */
[----:B------:R-:W-:Y:S01]  /*1ea0*/  LOP3.LUT R5, R5, UR7, RZ, 0x3c, !PT ;  /* 0x0000000705057c12 */ /* 0x000fe2000f8e3cff */
[----:B------:R-:W-:Y:S09]  /*1eb0*/  @P1 BRA `(.L_x_25) ;  /* 0xfffffff800941947 */ /* 0x000ff2000383ffff */
.L_x_18:
[----:B01----:R-:W0:Y:S02]  /*1ec0*/  LDC R0, c[0x0][0x28c] ;  /* 0x0000a300ff007b82 */ /* 0x003e240000000800 */
[----:B0-----:R-:W-:-:S13]  /*1ed0*/  ISETP.GE.AND P1, PT, R0, 0x1, PT ;  /* 0x000000010000780c */ /* 0x001fda0003f26270 */
[----:B------:R-:W-:Y:S05]  /*1ee0*/  @!P1 BRA `(.L_x_26) ;  /* 0x0000000000409947 */ /* 0x000fea0003800000 */
[----:B------:R-:W-:Y:S05]  /*1ef0*/  @!P0 BRA `(.L_x_27) ;  /* 0x0000000000048947 */ /* 0x000fea0003800000 */
[----:B------:R-:W-:Y:S01]  /*1f00*/  BPT.TRAP 0x1 ;  /* 0x000000040000795c */ /* 0x000fe20000300000 */
.L_x_27:
[----:B------:R-:W0:Y:S01]  /*1f10*/  S2UR UR7, SR_CgaCtaId ;  /* 0x00000000000779c3 */ /* 0x000e220000008800 */
[----:B------:R-:W-:Y:S01]  /*1f20*/  UIADD3 UR6, UR44, UR42, URZ ;  /* 0x0000002a2c067290 */ /* 0x000fe2000fffe03f */
[----:B------:R-:W-:-:S03]  /*1f30*/  ISETP.GT.U32.AND P0, PT, R18, 0x1, PT ;  /* 0x000000011200780c */ /* 0x000fc60003f04070 */
[----:B------:R-:W-:-:S04]  /*1f40*/  UIMAD.WIDE.U32 UR4, UR6, -0x55555555, URZ ;  /* 0xaaaaaaab060478a5 */ /* 0x000fc8000f8e003f */
[----:B------:R-:W-:-:S03]  /*1f50*/  USHF.R.U32.HI UR4, URZ, 0x1, UR5 ;  /* 0x000000013f047899 */ /* 0x000fc60008011605 */
[----:B------:R-:W-:Y:S01]  /*1f60*/  UMOV UR5, 0x400 ;  /* 0x0000040000057882 */ /* 0x000fe20000000000 */
[----:B------:R-:W-:Y:S02]  /*1f70*/  UIMAD UR6, UR4, -0x3, UR6 ;  /* 0xfffffffd040678a4 */ /* 0x000fe4000f8e0206 */
[----:B0-----:R-:W-:-:S04]  /*1f80*/  ULEA UR5, UR7, UR5, 0x18 ;  /* 0x0000000507057291 */ /* 0x001fc8000f8ec03f */
[----:B------:R-:W-:-:S04]  /*1f90*/  ULEA UR6, UR6, UR5, 0x3 ;  /* 0x0000000506067291 */ /* 0x000fc8000f8e183f */
[----:B------:R-:W-:-:S04]  /*1fa0*/  UIADD3 UR6, UR6, 0x18, URZ ;  /* 0x0000001806067890 */ /* 0x000fc8000fffe03f */
[----:B------:R-:W-:-:S09]  /*1fb0*/  UPRMT UR6, URZ, 0x654, UR6 ;  /* 0x000006543f067896 */ /* 0x000fd20008000006 */
[----:B------:R-:W-:Y:S01]  /*1fc0*/  SYNCS.ARRIVE.TRANS64.RED.A1T0 RZ, [UR6], RZ ;  /* 0x000000ffffff79a7 */ /* 0x000fe20008100406 */
[----:B------:R-:W-:Y:S05]  /*1fd0*/  @P0 BRA `(.L_x_26) ;  /* 0x0000000000040947 */ /* 0x000fea0003800000 */
[----:B------:R-:W-:Y:S01]  /*1fe0*/  BPT.TRAP 0x1 ;  /* 0x000000040000795c */ /* 0x000fe20000300000 */
.L_x_26:
[----:B------:R-:W-:Y:S01]  /*1ff0*/  IMAD.SHL.U32 R6, R100, 0x80, RZ ;  /* 0x0000008064067824 */ /* 0x000fe200078e00ff */
[----:B------:R-:W-:Y:S01]  /*2000*/  UIADD3 UR42, UR43, UR42, URZ ;  /* 0x0000002a2b2a7290 */ /* 0x000fe2000fffe03f */
[----:B------:R-:W-:Y:S01]  /*2010*/  SHF.R.S32.HI R11, RZ, 0x1f, R99 ;  /* 0x0000001fff0b7819 */ /* 0x000fe20000011463 */
[----:B------:R-:W-:Y:S01]  /*2020*/  UISETP.GE.U32.AND UP1, UPT, UR43, 0x3, UPT ;  /* 0x000000032b00788c */ /* 0x000fe2000bf26070 */
[----:B------:R-:W-:Y:S01]  /*2030*/  IMAD.SHL.U32 R10, R101, 0x80, RZ ;  /* 0x00000080650a7824 */ /* 0x000fe200078e00ff */
[----:B------:R-:W-:Y:S01]  /*2040*/  ULDC UR7, c[0x0][0x288] ;  /* 0x0000a20000077ab9 */ /* 0x000fe20000000800 */
[C---:B------:R-:W-:Y:S01]  /*2050*/  LOP3.LUT R8, R6.reuse, 0x6, R93, 0xf8, !PT ;  /* 0x0000000606087812 */ /* 0x040fe200078ef85d */
[----:B------:R-:W-:Y:S01]  /*2060*/  UISETP.GT.U32.AND UP0, UPT, UR42, 0x2, UPT ;  /* 0x000000022a00788c */ /* 0x000fe2000bf04070 */
[----:B------:R-:W-:Y:S01]  /*2070*/  ISETP.GE.AND P0, PT, R6, UR7, PT ;  /* 0x0000000706007c0c */ /* 0x000fe2000bf06270 */
[----:B------:R-:W-:Y:S01]  /*2080*/  ULDC.64 UR4, c[0x0][0x5d0] ;  /* 0x0001740000047ab9 */ /* 0x000fe20000000a00 */
[--C-:B------:R-:W-:Y:S01]  /*2090*/  SHF.R.S32.HI R9, RZ, 0x1f, R8.reuse ;  /* 0x0000001fff097819 */ /* 0x100fe20000011408 */
[----:B------:R-:W-:Y:S01]  /*20a0*/  ULDC UR10, c[0x0][0x284] ;  /* 0x0000a100000a7ab9 */ /* 0x000fe20000000800 */
[----:B------:R-:W-:Y:S01]  /*20b0*/  IMAD R0, R11, UR4, RZ ;  /* 0x000000040b007c24 */ /* 0x000fe2000f8e02ff */
[----:B------:R-:W-:Y:S01]  /*20c0*/  UISETP.LT.U32.AND UP0, UPT, UR43, 0x3, UP0 ;  /* 0x000000032b00788c */ /* 0x000fe20008701070 */
[----:B------:R-:W-:Y:S01]  /*20d0*/  ISETP.GE.OR P0, PT, R10, UR10, P0 ;  /* 0x0000000a0a007c0c */ /* 0x000fe20008706670 */
[----:B------:R-:W-:Y:S01]  /*20e0*/  IMAD.WIDE.U32 R4, R99, UR4, R8 ;  /* 0x0000000463047c25 */ /* 0x000fe2000f8e0008 */
[----:B------:R-:W-:Y:S01]  /*20f0*/  ULDC.64 UR8, c[0x0][0x5c8] ;  /* 0x0001720000087ab9 */ /* 0x000fe20000000a00 */
[----:B------:R-:W-:-:S02]  /*2100*/  USEL UR6, URZ, 0x1, !UP0 ;  /* 0x000000013f067887 */ /* 0x000fc4000c000000 */
[----:B------:R-:W-:Y:S01]  /*2110*/  IMAD R3, R99, UR5, R0 ;  /* 0x0000000563037c24 */ /* 0x000fe2000f8e0200 */
[----:B------:R-:W-:Y:S01]  /*2120*/  @UP1 UIMAD.WIDE.U32 UR4, UR42, -0x55555555, URZ ;  /* 0xaaaaaaab2a0418a5 */ /* 0x000fe2000f8e003f */
[----:B------:R-:W-:Y:S01]  /*2130*/  IMAD.WIDE R100, R101, 0x80, R22 ;  /* 0x0000008065647825 */ /* 0x000fe200078e0216 */
[----:B------:R-:W-:Y:S02]  /*2140*/  ULOP3.LUT UR40, UR40, UR6, URZ, 0x3c, !UPT ;  /* 0x0000000628287292 */ /* 0x000fe4000f8e3c3f */
[----:B------:R-:W-:Y:S01]  /*2150*/  @UP1 USHF.R.U32.HI UR4, URZ, 0x1, UR5 ;  /* 0x000000013f041899 */ /* 0x000fe20008011605 */
[----:B------:R-:W-:Y:S02]  /*2160*/  IMAD.IADD R5, R5, 0x1, R3 ;  /* 0x0000000105057824 */ /* 0x000fe400078e0203 */
[----:B------:R-:W-:Y:S01]  /*2170*/  IMAD R3, R101, UR8, RZ ;  /* 0x0000000865037c24 */ /* 0x000fe2000f8e02ff */
[----:B------:R-:W-:Y:S01]  /*2180*/  @UP1 ULOP3.LUT UR40, UR40, 0x1, UR4, 0x78, !UPT ;  /* 0x0000000128281892 */ /* 0x000fe2000f8e7804 */
[----:B------:R-:W-:-:S04]  /*2190*/  IMAD.WIDE.U32 R102, R100, UR8, R4 ;  /* 0x0000000864667c25 */ /* 0x000fc8000f8e0004 */
[----:B------:R-:W-:Y:S02]  /*21a0*/  IMAD R7, R100, UR9, R3 ;  /* 0x0000000964077c24 */ /* 0x000fe4000f8e0203 */
[----:B------:R-:W-:Y:S01]  /*21b0*/  IMAD.MOV.U32 R0, RZ, RZ, -0x1 ;  /* 0xffffffffff007424 */ /* 0x000fe200078e00ff */
[----:B------:R-:W-:Y:S06]  /*21c0*/  @P0 BRA `(.L_x_28) ;  /* 0x00000040001c0947 */ /* 0x000fec0003800000 */
[----:B-----5:R-:W-:Y:S01]  /*21d0*/  FSETP.NEU.AND P0, PT, R88, RZ, PT ;  /* 0x000000ff5800720b */ /* 0x020fe20003f0d000 */
[----:B------:R-:W-:Y:S01]  /*21e0*/  IMAD.IADD R4, R89, 0x1, -R6 ;  /* 0x0000000159047824 */ /* 0x000fe200078e0a06 */
[----:B------:R-:W-:Y:S01]  /*21f0*/  BSSY B0, `(.L_x_28) ;  /* 0x0000404000007945 */ /* 0x000fe20003800000 */
[----:B------:R-:W-:Y:S02]  /*2200*/  IMAD.IADD R3, R97, 0x1, -R10 ;  /* 0x0000000161037824 */ /* 0x000fe400078e0a0a */
[----:B------:R-:W-:Y:S01]  /*2210*/  IMAD.IADD R113, R103, 0x1, R7 ;  /* 0x0000000167717824 */ /* 0x000fe200078e0207 */
[----:B------:R-:W-:-:S04]  /*2220*/  ISETP.GT.AND P2, PT, R4, RZ, PT ;  /* 0x000000ff0400720c */ /* 0x000fc80003f44270 */
[----:B------:R-:W-:-:S03]  /*2230*/  ISETP.GT.AND P1, PT, R3, RZ, P2 ;  /* 0x000000ff0300720c */ /* 0x000fc60001724270 */
[----:B------:R-:W-:Y:S10]  /*2240*/  @!P0 BRA `(.L_x_29) ;  /* 0x0000002c00288947 */ /* 0x000ff40003800000 */
[----:B------:R-:W0:Y:S01]  /*2250*/  LDC.64 R106, c[0x0][0x5b8] ;  /* 0x00016e00ff6a7b82 */ /* 0x000e220000000a00 */
[----:B------:R-:W-:-:S07]  /*2260*/  ULDC.64 UR4, c[0x0][0x5c0] ;  /* 0x0001700000047ab9 */ /* 0x000fce0000000a00 */
[----:B------:R-:W1:Y:S08]  /*2270*/  LDC.64 R108, c[0x0][0x5b0] ;  /* 0x00016c00ff6c7b82 */ /* 0x000e700000000a00 */
[----:B------:R-:W2:Y:S01]  /*2280*/  LDC.64 R110, c[0x0][0x5a8] ;  /* 0x00016a00ff6e7b82 */ /* 0x000ea20000000a00 */
[-C--:B0-----:R-:W-:Y:S02]  /*2290*/  IMAD R6, R11, R106.reuse, RZ ;  /* 0x0000006a0b067224 */ /* 0x081fe400078e02ff */
[----:B------:R-:W-:-:S04]  /*22a0*/  IMAD.WIDE.U32 R104, R99, R106, R8 ;  /* 0x0000006a63687225 */ /* 0x000fc800078e0008 */
[----:B------:R-:W-:Y:S02]  /*22b0*/  IMAD R103, R99, R107, R6 ;  /* 0x0000006b63677224 */ /* 0x000fe400078e0206 */
[-C--:B-1----:R-:W-:Y:S02]  /*22c0*/  IMAD R5, R101, R108.reuse, RZ ;  /* 0x0000006c65057224 */ /* 0x082fe400078e02ff */
[----:B------:R-:W-:Y:S02]  /*22d0*/  IMAD.IADD R13, R105, 0x1, R103 ;  /* 0x00000001690d7824 */ /* 0x000fe400078e0267 */
[----:B------:R-:W-:Y:S02]  /*22e0*/  IMAD.MOV.U32 R12, RZ, RZ, R104 ;  /* 0x000000ffff0c7224 */ /* 0x000fe400078e0068 */
[C---:B------:R-:W-:Y:S02]  /*22f0*/  IMAD R107, R100.reuse, R109, R5 ;  /* 0x0000006d646b7224 */ /* 0x040fe400078e0205 */
[----:B------:R-:W-:-:S04]  /*2300*/  IMAD.WIDE.U32 R6, R100, R108, R12 ;  /* 0x0000006c64067225 */ /* 0x000fc800078e000c */
[----:B------:R-:W-:Y:S01]  /*2310*/  IMAD.IADD R5, R7, 0x1, R107 ;  /* 0x0000000107057824 */ /* 0x000fe200078e026b */
[----:B--2---:R-:W-:-:S04]  /*2320*/  LEA R14, P0, R6, R110, 0x1 ;  /* 0x0000006e060e7211 */ /* 0x004fc800078008ff */
[----:B------:R-:W-:-:S05]  /*2330*/  LEA.HI.X R15, R6, R111, R5, 0x1, P0 ;  /* 0x0000006f060f7211 */ /* 0x000fca00000f0c05 */
[----:B------:R0:W2:Y:S01]  /*2340*/  @P1 LDG.E.LTC128B.U16 R5, desc[UR36][R14.64] ;  /* 0x000000240e051981 */ /* 0x0000a2000c1e1520 */
[----:B------:R-:W-:Y:S01]  /*2350*/  LEA R10, P0, R102, UR4, 0x1 ;  /* 0x00000004660a7c11 */ /* 0x000fe2000f8008ff */
[----:B------:R-:W-:Y:S01]  /*2360*/  IMAD.WIDE.U32 R6, R100, R108, R8 ;  /* 0x0000006c64067225 */ /* 0x000fe200078e0008 */
[----:B------:R-:W-:Y:S03]  /*2370*/  BSSY B1, `(.L_x_30) ;  /* 0x0000012000017945 */ /* 0x000fe60003800000 */
[----:B------:R-:W-:Y:S02]  /*2380*/  IMAD.IADD R7, R107, 0x1, R7 ;  /* 0x000000016b077824 */ /* 0x000fe400078e0207 */
[----:B------:R-:W-:Y:S01]  /*2390*/  IMAD.WIDE.U32 R20, R99, R106, R6 ;  /* 0x0000006a63147225 */ /* 0x000fe200078e0006 */
[----:B0-----:R-:W-:-:S03]  /*23a0*/  SHF.L.U64.HI R15, R108, 0x3, R109 ;  /* 0x000000036c0f7819 */ /* 0x001fc6000001026d */
[----:B------:R-:W-:Y:S01]  /*23b0*/  IMAD.IADD R7, R103, 0x1, R21 ;  /* 0x0000000167077824 */ /* 0x000fe200078e0215 */
[----:B------:R-:W-:Y:S01]  /*23c0*/  LEA R6, P4, R20, R110, 0x1 ;  /* 0x0000006e14067211 */ /* 0x000fe200078808ff */
[----:B------:R-:W-:-:S03]  /*23d0*/  IMAD.SHL.U32 R14, R108, 0x8, RZ ;  /* 0x000000086c0e7824 */ /* 0x000fc600078e00ff */
[----:B------:R-:W-:Y:S01]  /*23e0*/  LEA.HI.X R7, R20, R111, R7, 0x1, P4 ;  /* 0x0000006f14077211 */ /* 0x000fe200020f0c07 */
[----:B--2---:R-:W-:-:S05]  /*23f0*/  HADD2.F32 R11, -RZ, R5.H0_H0 ;  /* 0x20000005ff0b7230 */ /* 0x004fca0000004100 */
[----:B------:R-:W-:-:S04]  /*2400*/  FMUL R11, R11, R88 ;  /* 0x000000580b0b7220 */ /* 0x000fc80000400000 */
[----:B------:R-:W-:Y:S01]  /*2410*/  FFMA R24, R24, R19, R11 ;  /* 0x0000001318187223 */ /* 0x000fe2000000000b */
[----:B------:R-:W-:Y:S02]  /*2420*/  LEA.HI.X R11, R102, UR5, R113, 0x1, P0 ;  /* 0x00000005660b7c11 */ /* 0x000fe400080f0c71 */
[----:B------:R-:W-:Y:S02]  /*2430*/  ISETP.GT.AND P0, PT, R4, 0x1, PT ;  /* 0x000000010400780c */ /* 0x000fe40003f04270 */
[----:B------:R-:W-:Y:S02]  /*2440*/  F2FP.F16.F32.PACK_AB R24, RZ, R24 ;  /* 0x00000018ff18723e */ /* 0x000fe400000000ff */
[----:B------:R-:W-:-:S03]  /*2450*/  ISETP.GT.AND P3, PT, R3, RZ, P0 ;  /* 0x000000ff0300720c */ /* 0x000fc60000764270 */
[----:B------:R0:W-:Y:S10]  /*2460*/  @P1 STG.E.U16 desc[UR36][R10.64], R24 ;  /* 0x000000180a001986 */ /* 0x0001f4000c101524 */
[----:B------:R-:W-:Y:S05]  /*2470*/  @!P3 BRA `(.L_x_31) ;  /* 0x000000000004b947 */ /* 0x000fea0003800000 */
[----:B------:R1:W5:Y:S02]  /*2480*/  LDG.E.LTC128B.U16 R5, desc[UR36][R6.64+0x2] ;  /* 0x0000022406057981 */ /* 0x000364000c1e1520 */
.L_x_31:
[----:B------:R-:W-:Y:S05]  /*2490*/  BSYNC B1 ;  /* 0x0000000000017941 */ /* 0x000fea0003800000 */
.L_x_30:
[----:B-----5:R-:W-:Y:S01]  /*24a0*/  HADD2.F32 R101, -RZ, R5.H0_H0 ;  /* 0x20000005ff657230 */ /* 0x020fe20000004100 */
[----:B------:R-:W-:Y:S01]  /*24b0*/  ISETP.GT.AND P2, PT, R3, 0x8, P2 ;  /* 0x000000080300780c */ /* 0x000fe20001744270 */
[----:B------:R-:W-:Y:S01]  /*24c0*/  IMAD.WIDE.U32 R20, R100, R108, R14 ;  /* 0x0000006c64147225 */ /* 0x000fe200078e000e */
[----:B0-----:R-:W-:-:S03]  /*24d0*/  PRMT R24, R5, 0x7610, R24 ;  /* 0x0000761005187816 */ /* 0x001fc60000000018 */
[----:B------:R-:W-:Y:S01]  /*24e0*/  FMUL R12, R101, R88 ;  /* 0x00000058650c7220 */ /* 0x000fe20000400000 */
[----:B------:R-:W-:Y:S01]  /*24f0*/  IMAD.IADD R107, R107, 0x1, R21 ;  /* 0x000000016b6b7824 */ /* 0x000fe200078e0215 */
[----:B------:R-:W-:Y:S02]  /*2500*/  IADD3 R104, P1, R104, R20, RZ ;  /* 0x0000001468687210 */ /* 0x000fe40007f3e0ff */
[----:B------:R-:W-:-:S03]  /*2510*/  FFMA R12, R25, R19, R12 ;  /* 0x00000013190c7223 */ /* 0x000fc6000000000c */
[----:B------:R-:W-:Y:S01]  /*2520*/  IMAD.X R13, R107, 0x1, R13, P1 ;  /* 0x000000016b0d7824 */ /* 0x000fe200008e060d */
[C---:B------:R-:W-:Y:S02]  /*2530*/  LEA R14, P1, R104.reuse, R110, 0x1 ;  /* 0x0000006e680e7211 */ /* 0x040fe400078208ff */
[----:B------:R-:W-:Y:S02]  /*2540*/  F2FP.F16.F32.PACK_AB R12, RZ, R12 ;  /* 0x0000000cff0c723e */ /* 0x000fe400000000ff */
[----:B------:R-:W-:Y:S02]  /*2550*/  LEA.HI.X R15, R104, R111, R13, 0x1, P1 ;  /* 0x0000006f680f7211 */ /* 0x000fe400008f0c0d */
[----:B------:R-:W-:-:S05]  /*2560*/  PRMT R21, R12, 0x7610, R21 ;  /* 0x000076100c157816 */ /* 0x000fca0000000015 */
[----:B------:R0:W-:Y:S04]  /*2570*/  @P3 STG.E.U16 desc[UR36][R10.64+0x2], R21 ;  /* 0x000002150a003986 */ /* 0x0001e8000c101524 */
[----:B------:R-:W2:Y:S01]  /*2580*/  @P2 LDG.E.LTC128B.U16 R24, desc[UR36][R14.64] ;  /* 0x000000240e182981 */ /* 0x000ea2000c1e1520 */
[----:B------:R-:W-:Y:S01]  /*2590*/  IADD3 R20, P1, R8, R20, RZ ;  /* 0x0000001408147210 */ /* 0x000fe20007f3e0ff */
[----:B------:R-:W-:Y:S01]  /*25a0*/  BSSY B1, `(.L_x_32) ;  /* 0x0000011000017945 */ /* 0x000fe20003800000 */
[C---:B------:R-:W-:Y:S02]  /*25b0*/  SHF.L.U64.HI R13, R92.reuse, 0x1, R91 ;  /* 0x000000015c0d7819 */ /* 0x040fe4000001025b */
[----:B------:R-:W-:Y:S01]  /*25c0*/  ISETP.GT.AND P0, PT, R3, 0x8, P0 ;  /* 0x000000080300780c */ /* 0x000fe20000704270 */
[----:B0-----:R-:W-:Y:S01]  /*25d0*/  IMAD.X R21, R9, 0x1, R107, P1 ;  /* 0x0000000109157824 */ /* 0x001fe200008e066b */
[----:B------:R-:W-:Y:S01]  /*25e0*/  LEA R12, P1, R92, R10, 0x1 ;  /* 0x0000000a5c0c7211 */ /* 0x000fe200078208ff */
[----:B------:R-:W-:-:S04]  /*25f0*/  IMAD.WIDE.U32 R20, R99, R106, R20 ;  /* 0x0000006a63147225 */ /* 0x000fc800078e0014 */
[----:B------:R-:W-:Y:S01]  /*2600*/  IMAD.X R13, R13, 0x1, R11, P1 ;  /* 0x000000010d0d7824 */ /* 0x000fe200008e060b */
[----:B------:R-:W-:Y:S01]  /*2610*/  LEA R8, P3, R20, R110, 0x1 ;  /* 0x0000006e14087211 */ /* 0x000fe200078608ff */
[----:B------:R-:W-:-:S05]  /*2620*/  IMAD.IADD R9, R103, 0x1, R21 ;  /* 0x0000000167097824 */ /* 0x000fca00078e0215 */
[----:B------:R-:W-:Y:S01]  /*2630*/  LEA.HI.X R9, R20, R111, R9, 0x1, P3 ;  /* 0x0000006f14097211 */ /* 0x000fe200018f0c09 */
[----:B--2---:R-:W-:-:S05]  /*2640*/  HADD2.F32 R5, -RZ, R24.H0_H0 ;  /* 0x20000018ff057230 */ /* 0x004fca0000004100 */
[----:B------:R-:W-:-:S04]  /*2650*/  FMUL R5, R5, R88 ;  /* 0x0000005805057220 */ /* 0x000fc80000400000 */
[----:B------:R-:W-:-:S05]  /*2660*/  FFMA R5, R26, R19, R5 ;  /* 0x000000131a057223 */ /* 0x000fca0000000005 */
[----:B------:R-:W-:-:S05]  /*2670*/  F2FP.F16.F32.PACK_AB R5, RZ, R5 ;  /* 0x00000005ff05723e */ /* 0x000fca00000000ff */
[----:B------:R0:W-:Y:S01]  /*2680*/  @P2 STG.E.U16 desc[UR36][R12.64], R5 ;  /* 0x000000050c002986 */ /* 0x0001e2000c101524 */
[----:B------:R-:W-:Y:S05]  /*2690*/  @!P0 BRA `(.L_x_33) ;  /* 0x0000000000048947 */ /* 0x000fea0003800000 */
[----:B------:R2:W5:Y:S02]  /*26a0*/  LDG.E.LTC128B.U16 R24, desc[UR36][R8.64+0x2] ;  /* 0x0000022408187981 */ /* 0x000564000c1e1520 */
.L_x_33:
[----:B------:R-:W-:Y:S05]  /*26b0*/  BSYNC B1 ;  /* 0x0000000000017941 */ /* 0x000fea0003800000 */
.L_x_32:
[----:B0----5:R-:W-:Y:S01]  /*26c0*/  HADD2.F32 R5, -RZ, R24.H0_H0 ;  /* 0x20000018ff057230 */ /* 0x021fe20000004100 */
[----:B------:R-:W-:Y:S01]  /*26d0*/  ISETP.GT.AND P1, PT, R4, 0x8, PT ;  /* 0x000000080400780c */ /* 0x000fe20003f24270 */
[----:B------:R-:W-:Y:S03]  /*26e0*/  BSSY B1, `(.L_x_34) ;  /* 0x0000008000017945 */ /* 0x000fe60003800000 */
[----:B------:R-:W-:Y:S01]  /*26f0*/  FMUL R14, R5, R88 ;  /* 0x00000058050e7220 */ /* 0x000fe20000400000 */
[----:B------:R-:W-:-:S03]  /*2700*/  ISETP.GT.AND P2, PT, R3, RZ, P1 ;  /* 0x000000ff0300720c */ /* 0x000fc60000f44270 */
[----:B------:R-:W-:-:S05]  /*2710*/  FFMA R14, R27, R19, R14 ;  /* 0x000000131b0e7223 */ /* 0x000fca000000000e */
[----:B------:R-:W-:-:S05]  /*2720*/  F2FP.F16.F32.PACK_AB R14, RZ, R14 ;  /* 0x0000000eff0e723e */ /* 0x000fca00000000ff */
[----:B------:R0:W-:Y:S01]  /*2730*/  @P0 STG.E.U16 desc[UR36][R12.64+0x2], R14 ;  /* 0x0000020e0c000986 */ /* 0x0001e2000c101524 */
[----:B------:R-:W-:Y:S05]  /*2740*/  @!P2 BRA `(.L_x_35) ;  /* 0x000000000004a947 */ /* 0x000fea0003800000 */
[----:B------:R3:W5:Y:S02]  /*2750*/  LDG.E.LTC128B.U16 R24, desc[UR36][R6.64+0x10] ;  /* 0x0000102406187981 */ /* 0x000764000c1e1520 */
.L_x_35:
[----:B------:R-:W-:Y:S05]  /*2760*/  BSYNC B1 ;  /* 0x0000000000017941 */ /* 0x000fea0003800000 */
.L_x_34:
[----:B-----5:R-:W-:Y:S01]  /*2770*/  HADD2.F32 R5, -RZ, R24.H0_H0 ;  /* 0x20000018ff057230 */ /* 0x020fe20000004100 */
        /* <DEDUP_REMOVED lines=9> */
.L_x_37:
[----:B------:R-:W-:Y:S05]  /*2810*/  BSYNC B1 ;  /* 0x0000000000017941 */ /* 0x000fea0003800000 */
.L_x_36:
[----:B----45:R-:W-:Y:S01]  /*2820*/  HADD2.F32 R5, -RZ, R24.H0_H0 ;  /* 0x20000018ff057230 */ /* 0x030fe20000004100 */
[----:B------:R-:W-:Y:S01]  /*2830*/  ISETP.GT.AND P1, PT, R3, 0x8, P1 ;  /* 0x000000080300780c */ /* 0x000fe20000f24270 */
[----:B------:R-:W-:Y:S03]  /*2840*/  BSSY B1, `(.L_x_38) ;  /* 0x0000007000017945 */ /* 0x000fe60003800000 */
[----:B0-----:R-:W-:-:S04]  /*2850*/  FMUL R14, R5, R88 ;  /* 0x00000058050e7220 */ /* 0x001fc80000400000 */
[----:B------:R-:W-:-:S05]  /*2860*/  FFMA R14, R29, R19, R14 ;  /* 0x000000131d0e7223 */ /* 0x000fca000000000e */
[----:B------:R-:W-:-:S05]  /*2870*/  F2FP.F16.F32.PACK_AB R14, RZ, R14 ;  /* 0x0000000eff0e723e */ /* 0x000fca00000000ff */
[----:B------:R0:W-:Y:S01]  /*2880*/  @P3 STG.E.U16 desc[UR36][R10.64+0x12], R14 ;  /* 0x0000120e0a003986 */ /* 0x0001e2000c101524 */
[----:B------:R-:W-:Y:S05]  /*2890*/  @!P1 BRA `(.L_x_39) ;  /* 0x0000000000049947 */ /* 0x000fea0003800000 */
[----:B------:R4:W5:Y:S02]  /*28a0*/  LDG.E.LTC128B.U16 R24, desc[UR36][R8.64+0x10] ;  /* 0x0000102408187981 */ /* 0x000964000c1e1520 */
.L_x_39:
[----:B------:R-:W-:Y:S05]  /*28b0*/  BSYNC B1 ;  /* 0x0000000000017941 */ /* 0x000fea0003800000 */
.L_x_38:
[----:B-----5:R-:W-:Y:S01]  /*28c0*/  HADD2.F32 R5, -RZ, R24.H0_H0 ;  /* 0x20000018ff057230 */ /* 0x020fe20000004100 */
[----:B------:R-:W-:Y:S01]  /*28d0*/  ISETP.GT.AND P0, PT, R3, 0x8, P0 ;  /* 0x000000080300780c */ /* 0x000fe20000704270 */
[----:B------:R-:W-:Y:S03]  /*28e0*/  BSSY B1, `(.L_x_40) ;  /* 0x0000007000017945 */ /* 0x000fe60003800000 */
[----:B------:R-:W-:-:S04]  /*28f0*/  FMUL R5, R5, R88 ;  /* 0x0000005805057220 */ /* 0x000fc80000400000 */
[----:B------:R-:W-:-:S05]  /*2900*/  FFMA R5, R30, R19, R5 ;  /* 0x000000131e057223 */ /* 0x000fca0000000005 */
[----:B------:R-:W-:-:S05]  /*2910*/  F2FP.F16.F32.PACK_AB R5, RZ, R5 ;  /* 0x00000005ff05723e */ /* 0x000fca00000000ff */
[----:B------:R0:W-:Y:S01]  /*2920*/  @P1 STG.E.U16 desc[UR36][R12.64+0x10], R5 ;  /* 0x000010050c001986 */ /* 0x0001e2000c101524 */
[----:B------:R-:W-:Y:S05]  /*2930*/  @!P0 BRA `(.L_x_41) ;  /* 0x0000000000048947 */ /* 0x000fea0003800000 */
[----:B------:R0:W5:Y:S02]  /*2940*/  LDG.E.LTC128B.U16 R24, desc[UR36][R8.64+0x12] ;  /* 0x0000122408187981 */ /* 0x000164000c1e1520 */
.L_x_41:
[----:B------:R-:W-:Y:S05]  /*2950*/  BSYNC B1 ;  /* 0x0000000000017941 */ /* 0x000fea0003800000 */
.L_x_40:
        /* <DEDUP_REMOVED lines=10> */
.L_x_43:
[----:B------:R-:W-:Y:S05]  /*2a00*/  BSYNC B1 ;  /* 0x0000000000017941 */ /* 0x000fea0003800000 */
.L_x_42:
        /* <DEDUP_REMOVED lines=10> */
.L_x_45:
[----:B------:R-:W-:Y:S05]  /*2ab0*/  BSYNC B1 ;  /* 0x0000000000017941 */ /* 0x000fea0003800000 */
.L_x_44:
[----:B0----5:R-:W-:Y:S01]  /*2ac0*/  HADD2.F32 R5, -RZ, R24.H0_H0 ;  /* 0x20000018ff057230 */ /* 0x021fe20000004100 */
        /* <DEDUP_REMOVED lines=8> */
.L_x_47:
[----:B------:R-:W-:Y:S05]  /*2b50*/  BSYNC B1 ;  /* 0x0000000000017941 */ /* 0x000fea0003800000 */
.L_x_46:
        /* <DEDUP_REMOVED lines=9> */
.L_x_49:
[----:B------:R-:W-:Y:S05]  /*2bf0*/  BSYNC B1 ;  /* 0x0000000000017941 */ /* 0x000fea0003800000 */
.L_x_48:
        /* <DEDUP_REMOVED lines=10> */
.L_x_51:
[----:B------:R-:W-:Y:S05]  /*2ca0*/  BSYNC B1 ;  /* 0x0000000000017941 */ /* 0x000fea0003800000 */
.L_x_50:
        /* <DEDUP_REMOVED lines=10> */
.L_x_53:
[----:B------:R-:W-:Y:S05]  /*2d50*/  BSYNC B1 ;  /* 0x0000000000017941 */ /* 0x000fea0003800000 */
.L_x_52:
        /* <DEDUP_REMOVED lines=9> */
.L_x_55:
[----:B------:R-:W-:Y:S05]  /*2df0*/  BSYNC B1 ;  /* 0x0000000000017941 */ /* 0x000fea0003800000 */
.L_x_54:
        /* <DEDUP_REMOVED lines=9> */
.L_x_57:
[----:B------:R-:W-:Y:S05]  /*2e90*/  BSYNC B1 ;  /* 0x0000000000017941 */ /* 0x000fea0003800000 */
.L_x_56:
        /* <DEDUP_REMOVED lines=10> */
.L_x_59:
[----:B------:R-:W-:Y:S05]  /*2f40*/  BSYNC B1 ;  /* 0x0000000000017941 */ /* 0x000fea0003800000 */
.L_x_58:
        /* <DEDUP_REMOVED lines=10> */
.L_x_61:
[----:B------:R-:W-:Y:S05]  /*2ff0*/  BSYNC B1 ;  /* 0x0000000000017941 */ /* 0x000fea0003800000 */
.L_x_60:
        /* <DEDUP_REMOVED lines=9> */
.L_x_63:
[----:B------:R-:W-:Y:S05]  /*3090*/  BSYNC B1 ;  /* 0x0000000000017941 */ /* 0x000fea0003800000 */
.L_x_62:
        /* <DEDUP_REMOVED lines=9> */
.L_x_65:
[----:B------:R-:W-:Y:S05]  /*3130*/  BSYNC B1 ;  /* 0x0000000000017941 */ /* 0x000fea0003800000 */
.L_x_64:
        /* <DEDUP_REMOVED lines=10> */
.L_x_67:
[----:B------:R-:W-:Y:S05]  /*31e0*/  BSYNC B1 ;  /* 0x0000000000017941 */ /* 0x000fea0003800000 */
.L_x_66:
        /* <DEDUP_REMOVED lines=10> */
.L_x_69:
[----:B------:R-:W-:Y:S05]  /*3290*/  BSYNC B1 ;  /* 0x0000000000017941 */ /* 0x000fea0003800000 */
.L_x_68:
        /* <DEDUP_REMOVED lines=9> */
.L_x_71:
[----:B------:R-:W-:Y:S05]  /*3330*/  BSYNC B1 ;  /* 0x0000000000017941 */ /* 0x000fea0003800000 */
.L_x_70:
        /* <DEDUP_REMOVED lines=9> */
.L_x_73:
[----:B------:R-:W-:Y:S05]  /*33d0*/  BSYNC B1 ;  /* 0x0000000000017941 */ /* 0x000fea0003800000 */
.L_x_72:
        /* <DEDUP_REMOVED lines=10> */
.L_x_75:
[----:B------:R-:W-:Y:S05]  /*3480*/  BSYNC B1 ;  /* 0x0000000000017941 */ /* 0x000fea0003800000 */
.L_x_74:
        /* <DEDUP_REMOVED lines=10> */
.L_x_77:
[----:B------:R-:W-:Y:S05]  /*3530*/  BSYNC B1 ;  /* 0x0000000000017941 */ /* 0x000fea0003800000 */
.L_x_76:
        /* <DEDUP_REMOVED lines=9> */
.L_x_79:
[----:B------:R-:W-:Y:S05]  /*35d0*/  BSYNC B1 ;  /* 0x0000000000017941 */ /* 0x000fea0003800000 */
.L_x_78:
        /* <DEDUP_REMOVED lines=9> */
.L_x_81:
[----:B------:R-:W-:Y:S05]  /*3670*/  BSYNC B1 ;  /* 0x0000000000017941 */ /* 0x000fea0003800000 */
.L_x_80:
        /* <DEDUP_REMOVED lines=10> */
.L_x_83:
[----:B------:R-:W-:Y:S05]  /*3720*/  BSYNC B1 ;  /* 0x0000000000017941 */ /* 0x000fea0003800000 */
.L_x_82:
        /* <DEDUP_REMOVED lines=10> */
.L_x_85:
[----:B------:R-:W-:Y:S05]  /*37d0*/  BSYNC B1 ;  /* 0x0000000000017941 */ /* 0x000fea0003800000 */
.L_x_84:
        /* <DEDUP_REMOVED lines=9> */
.L_x_87:
[----:B------:R-:W-:Y:S05]  /*3870*/  BSYNC B1 ;  /* 0x0000000000017941 */ /* 0x000fea0003800000 */
.L_x_86:
        /* <DEDUP_REMOVED lines=9> */
.L_x_89:
[----:B------:R-:W-:Y:S05]  /*3910*/  BSYNC B1 ;  /* 0x0000000000017941 */ /* 0x000fea0003800000 */
.L_x_88:
        /* <DEDUP_REMOVED lines=10> */
.L_x_91:
[----:B------:R-:W-:Y:S05]  /*39c0*/  BSYNC B1 ;  /* 0x0000000000017941 */ /* 0x000fea0003800000 */
.L_x_90:
        /* <DEDUP_REMOVED lines=10> */
.L_x_93:
[----:B------:R-:W-:Y:S05]  /*3a70*/  BSYNC B1 ;  /* 0x0000000000017941 */ /* 0x000fea0003800000 */
.L_x_92:
        /* <DEDUP_REMOVED lines=9> */
.L_x_95:
[----:B------:R-:W-:Y:S05]  /*3b10*/  BSYNC B1 ;  /* 0x0000000000017941 */ /* 0x000fea0003800000 */
.L_x_94:
        /* <DEDUP_REMOVED lines=9> */
.L_x_97:
[----:B------:R-:W-:Y:S05]  /*3bb0*/  BSYNC B1 ;  /* 0x0000000000017941 */ /* 0x000fea0003800000 */
.L_x_96:
        /* <DEDUP_REMOVED lines=10> */
.L_x_99:
[----:B------:R-:W-:Y:S05]  /*3c60*/  BSYNC B1 ;  /* 0x0000000000017941 */ /* 0x000fea0003800000 */
.L_x_98:
        /* <DEDUP_REMOVED lines=10> */
.L_x_101:
[----:B------:R-:W-:Y:S05]  /*3d10*/  BSYNC B1 ;  /* 0x0000000000017941 */ /* 0x000fea0003800000 */
.L_x_100:
        /* <DEDUP_REMOVED lines=9> */
.L_x_103:
[----:B------:R-:W-:Y:S05]  /*3db0*/  BSYNC B1 ;  /* 0x0000000000017941 */ /* 0x000fea0003800000 */
.L_x_102:
        /* <DEDUP_REMOVED lines=9> */
.L_x_105:
[----:B------:R-:W-:Y:S05]  /*3e50*/  BSYNC B1 ;  /* 0x0000000000017941 */ /* 0x000fea0003800000 */
.L_x_104:
        /* <DEDUP_REMOVED lines=10> */
.L_x_107:
[----:B------:R-:W-:Y:S05]  /*3f00*/  BSYNC B1 ;  /* 0x0000000000017941 */ /* 0x000fea0003800000 */
.L_x_106:
        /* <DEDUP_REMOVED lines=10> */
.L_x_109:
[----:B------:R-:W-:Y:S05]  /*3fb0*/  BSYNC B1 ;  /* 0x0000000000017941 */ /* 0x000fea0003800000 */
.L_x_108:
        /* <DEDUP_REMOVED lines=9> */
.L_x_111:
[----:B------:R-:W-:Y:S05]  /*4050*/  BSYNC B1 ;  /* 0x0000000000017941 */ /* 0x000fea0003800000 */
.L_x_110:
        /* <DEDUP_REMOVED lines=9> */
.L_x_113:
[----:B------:R-:W-:Y:S05]  /*40f0*/  BSYNC B1 ;  /* 0x0000000000017941 */ /* 0x000fea0003800000 */
.L_x_112:
        /* <DEDUP_REMOVED lines=10> */
.L_x_115:
[----:B------:R-:W-:Y:S05]  /*41a0*/  BSYNC B1 ;  /* 0x0000000000017941 */ /* 0x000fea0003800000 */
.L_x_114:
        /* <DEDUP_REMOVED lines=10> */
.L_x_117:
[----:B------:R-:W-:Y:S05]  /*4250*/  BSYNC B1 ;  /* 0x0000000000017941 */ /* 0x000fea0003800000 */
.L_x_116:
        /* <DEDUP_REMOVED lines=9> */
.L_x_119:
[----:B------:R-:W-:Y:S05]  /*42f0*/  BSYNC B1 ;  /* 0x0000000000017941 */ /* 0x000fea0003800000 */
.L_x_118:
        /* <DEDUP_REMOVED lines=9> */
.L_x_121:
[----:B------:R-:W-:Y:S05]  /*4390*/  BSYNC B1 ;  /* 0x0000000000017941 */ /* 0x000fea0003800000 */
.L_x_120:
        /* <DEDUP_REMOVED lines=10> */
.L_x_123:
[----:B------:R-:W-:Y:S05]  /*4440*/  BSYNC B1 ;  /* 0x0000000000017941 */ /* 0x000fea0003800000 */
.L_x_122:
        /* <DEDUP_REMOVED lines=10> */
.L_x_125:
[----:B------:R-:W-:Y:S05]  /*44f0*/  BSYNC B1 ;  /* 0x0000000000017941 */ /* 0x000fea0003800000 */
.L_x_124:
        /* <DEDUP_REMOVED lines=9> */
.L_x_127:
[----:B------:R-:W-:Y:S05]  /*4590*/  BSYNC B1 ;  /* 0x0000000000017941 */ /* 0x000fea0003800000 */
.L_x_126:
        /* <DEDUP_REMOVED lines=9> */
.L_x_129:
[----:B------:R-:W-:Y:S05]  /*4630*/  BSYNC B1 ;  /* 0x0000000000017941 */ /* 0x000fea0003800000 */
.L_x_128:
        /* <DEDUP_REMOVED lines=10> */
.L_x_131:
[----:B------:R-:W-:Y:S05]  /*46e0*/  BSYNC B1 ;  /* 0x0000000000017941 */ /* 0x000fea0003800000 */
.L_x_130:
        /* <DEDUP_REMOVED lines=10> */
.L_x_133:
[----:B------:R-:W-:Y:S05]  /*4790*/  BSYNC B1 ;  /* 0x0000000000017941 */ /* 0x000fea0003800000 */
.L_x_132:
        /* <DEDUP_REMOVED lines=9> */
.L_x_135:
[----:B------:R-:W-:Y:S05]  /*4830*/  BSYNC B1 ;  /* 0x0000000000017941 */ /* 0x000fea0003800000 */
.L_x_134:
        /* <DEDUP_REMOVED lines=9> */
.L_x_137:
[----:B------:R-:W-:Y:S05]  /*48d0*/  BSYNC B1 ;  /* 0x0000000000017941 */ /* 0x000fea0003800000 */
.L_x_136:
        /* <DEDUP_REMOVED lines=10> */
.L_x_139:
[----:B------:R-:W-:Y:S05]  /*4980*/  BSYNC B1 ;  /* 0x0000000000017941 */ /* 0x000fea0003800000 */
.L_x_138:
        /* <DEDUP_REMOVED lines=10> */
.L_x_141:
[----:B------:R-:W-:Y:S05]  /*4a30*/  BSYNC B1 ;  /* 0x0000000000017941 */ /* 0x000fea0003800000 */
.L_x_140:
        /* <DEDUP_REMOVED lines=9> */
.L_x_143:
[----:B------:R-:W-:Y:S05]  /*4ad0*/  BSYNC B1 ;  /* 0x0000000000017941 */ /* 0x000fea0003800000 */
.L_x_142:
        /* <DEDUP_REMOVED lines=9> */
.L_x_145:
[----:B------:R-:W-:Y:S05]  /*4b70*/  BSYNC B1 ;  /* 0x0000000000017941 */ /* 0x000fea0003800000 */
.L_x_144:
        /* <DEDUP_REMOVED lines=10> */
.L_x_147:
[----:B------:R-:W-:Y:S05]  /*4c20*/  BSYNC B1 ;  /* 0x0000000000017941 */ /* 0x000fea0003800000 */
.L_x_146:
[----:B-----5:R-:W-:Y:S01]  /*4c30*/  HADD2.F32 R5, -RZ, R24.H0_H0 ;  /* 0x20000018ff057230 */ /* 0x020fe20000004100 */
[----:B------:R-:W-:Y:S01]  /*4c40*/  ISETP.GT.AND P0, PT, R4, 0x79, PT ;  /* 0x000000790400780c */ /* 0x000fe20003f04270 */
[----:B------:R-:W-:Y:S01]  /*4c50*/  @P2 IMAD.MOV.U32 R4, RZ, RZ, R10 ;  /* 0x000000ffff042224 */ /* 0x000fe200078e000a */
[----:B------:R-:W-:Y:S02]  /*4c60*/  BSSY B1, `(.L_x_148) ;  /* 0x000000a000017945 */ /* 0x000fe40003800000 */
[----:B------:R-:W-:Y:S01]  /*4c70*/  FMUL R5, R5, R88 ;  /* 0x0000005805057220 */ /* 0x000fe20000400000 */
[----:B------:R-:W-:-:S03]  /*4c80*/  ISETP.GT.AND P3, PT, R3, RZ, P0 ;  /* 0x000000ff0300720c */ /* 0x000fc60000764270 */
[----:B------:R-:W-:-:S05]  /*4c90*/  FFMA R5, R84, R19, R5 ;  /* 0x0000001354057223 */ /* 0x000fca0000000005 */
[----:B------:R-:W-:-:S04]  /*4ca0*/  F2FP.F16.F32.PACK_AB R5, RZ, R5 ;  /* 0x00000005ff05723e */ /* 0x000fc800000000ff */
[----:B0-----:R-:W-:Y:S01]  /*4cb0*/  PRMT R14, R5, 0x7610, R14 ;  /* 0x00007610050e7816 */ /* 0x001fe2000000000e */
[----:B------:R-:W-:-:S05]  /*4cc0*/  @P2 IMAD.MOV.U32 R5, RZ, RZ, R11 ;  /* 0x000000ffff052224 */ /* 0x000fca00078e000b */
[----:B------:R0:W-:Y:S01]  /*4cd0*/  @P2 STG.E.U16 desc[UR36][R4.64+0xf0], R14 ;  /* 0x0000f00e04002986 */ /* 0x0001e2000c101524 */
[----:B------:R-:W-:Y:S05]  /*4ce0*/  @!P3 BRA `(.L_x_149) ;  /* 0x000000000004b947 */ /* 0x000fea0003800000 */
[----:B------:R0:W5:Y:S02]  /*4cf0*/  LDG.E.LTC128B.U16 R24, desc[UR36][R6.64+0xf2] ;  /* 0x0000f22406187981 */ /* 0x000164000c1e1520 */
.L_x_149:
[----:B------:R-:W-:Y:S05]  /*4d00*/  BSYNC B1 ;  /* 0x0000000000017941 */ /* 0x000fea0003800000 */
.L_x_148:
        /* <DEDUP_REMOVED lines=9> */
.L_x_151:
[----:B------:R-:W-:Y:S05]  /*4da0*/  BSYNC B1 ;  /* 0x0000000000017941 */ /* 0x000fea0003800000 */
.L_x_150:
[----:B-----5:R-:W-:Y:S01]  /*4db0*/  HADD2.F32 R5, -RZ, R24.H0_H0 ;  /* 0x20000018ff057230 */ /* 0x020fe20000004100 */
[----:B------:R-:W-:Y:S01]  /*4dc0*/  ISETP.GT.AND P0, PT, R3, 0x8, P0 ;  /* 0x000000080300780c */ /* 0x000fe20000704270 */
[----:B0-----:R-:W-:Y:S01]  /*4dd0*/  @P1 IMAD.MOV.U32 R4, RZ, RZ, R12 ;  /* 0x000000ffff041224 */ /* 0x001fe200078e000c */
[----:B------:R-:W-:Y:S02]  /*4de0*/  BSSY B1, `(.L_x_152) ;  /* 0x0000009000017945 */ /* 0x000fe40003800000 */
[----:B------:R-:W-:-:S04]  /*4df0*/  FMUL R5, R5, R88 ;  /* 0x0000005805057220 */ /* 0x000fc80000400000 */
[----:B------:R-:W-:-:S05]  /*4e00*/  FFMA R5, R86, R19, R5 ;  /* 0x0000001356057223 */ /* 0x000fca0000000005 */
[----:B------:R-:W-:-:S04]  /*4e10*/  F2FP.F16.F32.PACK_AB R5, RZ, R5 ;  /* 0x00000005ff05723e */ /* 0x000fc800000000ff */
[----:B-1-3--:R-:W-:Y:S01]  /*4e20*/  PRMT R6, R5, 0x7610, R6 ;  /* 0x0000761005067816 */ /* 0x00afe20000000006 */
[----:B------:R-:W-:-:S05]  /*4e30*/  @P1 IMAD.MOV.U32 R5, RZ, RZ, R13 ;  /* 0x000000ffff051224 */ /* 0x000fca00078e000d */
[----:B------:R0:W-:Y:S01]  /*4e40*/  @P1 STG.E.U16 desc[UR36][R4.64+0xf0], R6 ;  /* 0x0000f00604001986 */ /* 0x0001e2000c101524 */
[----:B------:R-:W-:Y:S05]  /*4e50*/  @!P0 BRA `(.L_x_153) ;  /* 0x0000000000048947 */ /* 0x000fea0003800000 */
[----:B------:R1:W5:Y:S02]  /*4e60*/  LDG.E.LTC128B.U16 R24, desc[UR36][R8.64+0xf2] ;  /* 0x0000f22408187981 */ /* 0x000364000c1e1520 */
.L_x_153:
[----:B------:R-:W-:Y:S05]  /*4e70*/  BSYNC B1 ;  /* 0x0000000000017941 */ /* 0x000fea0003800000 */
.L_x_152:
[----:B------:R-:W-:Y:S05]  /*4e80*/  @!P0 BRA `(.L_x_154) ;  /* 0x0000001000e88947 */ /* 0x000fea0003800000 */
[----:B-----5:R-:W-:-:S05]  /*4e90*/  HADD2.F32 R3, -RZ, R24.H0_H0 ;  /* 0x20000018ff037230 */ /* 0x020fca0000004100 */
[----:B0-----:R-:W-:-:S04]  /*4ea0*/  FMUL R4, R3, R88 ;  /* 0x0000005803047220 */ /* 0x001fc80000400000 */
[----:B------:R-:W-:-:S05]  /*4eb0*/  FFMA R4, R87, R19, R4 ;  /* 0x0000001357047223 */ /* 0x000fca0000000004 */
[----:B------:R-:W-:-:S05]  /*4ec0*/  F2FP.F16.F32.PACK_AB R4, RZ, R4 ;  /* 0x00000004ff04723e */ /* 0x000fca00000000ff */
[----:B------:R3:W-:Y:S01]  /*4ed0*/  STG.E.U16 desc[UR36][R12.64+0xf2], R4 ;  /* 0x0000f2040c007986 */ /* 0x0007e2000c101524 */
[----:B------:R-:W-:Y:S05]  /*4ee0*/  BRA `(.L_x_154) ;  /* 0x0000001000d07947 */ /* 0x000fea0003800000 */
.L_x_29:
[----:B------:R-:W-:Y:S01]  /*4ef0*/  ISETP.GT.AND P3, PT, R4, 0x1, PT ;  /* 0x000000010400780c */ /* 0x000fe20003f64270 */
[----:B------:R-:W-:Y:S01]  /*4f00*/  ULDC.64 UR4, c[0x0][0x5c0] ;  /* 0x0001700000047ab9 */ /* 0x000fe20000000a00 */
[-C--:B------:R-:W-:Y:S01]  /*4f10*/  FMUL R24, R24, R19.reuse ;  /* 0x0000001318187220 */ /* 0x080fe20000400000 */
[----:B------:R-:W-:Y:S01]  /*4f20*/  LEA R6, P4, R102, UR4, 0x1 ;  /* 0x0000000466067c11 */ /* 0x000fe2000f8808ff */
[-C--:B------:R-:W-:Y:S01]  /*4f30*/  FMUL R25, R25, R19.reuse ;  /* 0x0000001319197220 */ /* 0x080fe20000400000 */
[----:B------:R-:W-:Y:S01]  /*4f40*/  ISETP.GT.AND P0, PT, R3, RZ, P3 ;  /* 0x000000ff0300720c */ /* 0x000fe20001f04270 */
[-C--:B------:R-:W-:Y:S01]  /*4f50*/  FMUL R26, R26, R19.reuse ;  /* 0x000000131a1a7220 */ /* 0x080fe20000400000 */
[----:B------:R-:W-:Y:S01]  /*4f60*/  F2FP.F16.F32.PACK_AB R24, RZ, R24 ;  /* 0x00000018ff18723e */ /* 0x000fe200000000ff */
[-C--:B------:R-:W-:Y:S01]  /*4f70*/  FMUL R27, R27, R19.reuse ;  /* 0x000000131b1b7220 */ /* 0x080fe20000400000 */
[----:B------:R-:W-:Y:S01]  /*4f80*/  LEA.HI.X R7, R102, UR5, R113, 0x1, P4 ;  /* 0x0000000566077c11 */ /* 0x000fe2000a0f0c71 */
[----:B------:R-:W-:Y:S01]  /*4f90*/  FMUL R28, R28, R19 ;  /* 0x000000131c1c7220 */ /* 0x000fe20000400000 */
[----:B------:R-:W-:Y:S01]  /*4fa0*/  F2FP.F16.F32.PACK_AB R25, RZ, R25 ;  /* 0x00000019ff19723e */ /* 0x000fe200000000ff */
[-C--:B------:R-:W-:Y:S01]  /*4fb0*/  FMUL R29, R29, R19.reuse ;  /* 0x000000131d1d7220 */ /* 0x080fe20000400000 */
[----:B------:R-:W-:Y:S01]  /*4fc0*/  ISETP.GT.AND P2, PT, R3, 0x8, P2 ;  /* 0x000000080300780c */ /* 0x000fe20001744270 */
[----:B------:R-:W-:Y:S01]  /*4fd0*/  @P1 STG.E.U16 desc[UR36][R6.64], R24 ;  /* 0x0000001806001986 */ /* 0x000fe2000c101524 */
[----:B------:R-:W-:Y:S01]  /*4fe0*/  ISETP.GT.AND P1, PT, R4, 0x8, PT ;  /* 0x000000080400780c */ /* 0x000fe20003f24270 */
[-C--:B------:R-:W-:Y:S01]  /*4ff0*/  FMUL R30, R30, R19.reuse ;  /* 0x000000131e1e7220 */ /* 0x080fe20000400000 */
[C---:B------:R-:W-:Y:S01]  /*5000*/  SHF.L.U64.HI R5, R92.reuse, 0x1, R91 ;  /* 0x000000015c057819 */ /* 0x040fe2000001025b */
[----:B------:R-:W-:Y:S01]  /*5010*/  @P0 STG.E.U16 desc[UR36][R6.64+0x2], R25 ;  /* 0x0000021906000986 */ /* 0x000fe2000c101524 */
[----:B------:R-:W-:Y:S01]  /*5020*/  LEA R8, P5, R92, R6, 0x1 ;  /* 0x000000065c087211 */ /* 0x000fe200078a08ff */
[-C--:B------:R-:W-:Y:S01]  /*5030*/  FMUL R31, R31, R19.reuse ;  /* 0x000000131f1f7220 */ /* 0x080fe20000400000 */
[----:B------:R-:W-:Y:S01]  /*5040*/  ISETP.GT.AND P3, PT, R3, 0x8, P3 ;  /* 0x000000080300780c */ /* 0x000fe20001f64270 */
[-C--:B------:R-:W-:Y:S01]  /*5050*/  FMUL R32, R32, R19.reuse ;  /* 0x0000001320207220 */ /* 0x080fe20000400000 */
[----:B------:R-:W-:Y:S01]  /*5060*/  ISETP.GT.AND P0, PT, R4, 0x9, PT ;  /* 0x000000090400780c */ /* 0x000fe20003f04270 */
[----:B------:R-:W-:Y:S01]  /*5070*/  IMAD.X R9, R5, 0x1, R7, P5 ;  /* 0x0000000105097824 */ /* 0x000fe200028e0607 */
[----:B------:R-:W-:Y:S01]  /*5080*/  ISETP.GT.AND P4, PT, R3, RZ, P1 ;  /* 0x000000ff0300720c */ /* 0x000fe20000f84270 */
[-C--:B------:R-:W-:Y:S01]  /*5090*/  FMUL R33, R33, R19.reuse ;  /* 0x0000001321217220 */ /* 0x080fe20000400000 */
[----:B------:R-:W-:Y:S01]  /*50a0*/  F2FP.F16.F32.PACK_AB R26, RZ, R26 ;  /* 0x0000001aff1a723e */ /* 0x000fe200000000ff */
[-C--:B------:R-:W-:Y:S01]  /*50b0*/  FMUL R34, R34, R19.reuse ;  /* 0x0000001322227220 */ /* 0x080fe20000400000 */
[----:B------:R-:W-:Y:S01]  /*50c0*/  ISETP.GT.AND P5, PT, R3, RZ, P0 ;  /* 0x000000ff0300720c */ /* 0x000fe200007a4270 */
[----:B------:R-:W-:Y:S01]  /*50d0*/  FMUL R35, R35, R19 ;  /* 0x0000001323237220 */ /* 0x000fe20000400000 */
[----:B------:R-:W-:Y:S01]  /*50e0*/  F2FP.F16.F32.PACK_AB R27, RZ, R27 ;  /* 0x0000001bff1b723e */ /* 0x000fe200000000ff */
[----:B------:R-:W-:Y:S01]  /*50f0*/  @P2 STG.E.U16 desc[UR36][R8.64], R26 ;  /* 0x0000001a08002986 */ /* 0x000fe2000c101524 */
[----:B------:R-:W-:Y:S01]  /*5100*/  F2FP.F16.F32.PACK_AB R28, RZ, R28 ;  /* 0x0000001cff1c723e */ /* 0x000fe200000000ff */
[-C--:B------:R-:W-:Y:S01]  /*5110*/  FMUL R36, R36, R19.reuse ;  /* 0x0000001324247220 */ /* 0x080fe20000400000 */
[----:B------:R-:W-:Y:S01]  /*5120*/  ISETP.GT.AND P2, PT, R3, 0x8, P1 ;  /* 0x000000080300780c */ /* 0x000fe20000f44270 */
[----:B------:R-:W-:Y:S01]  /*5130*/  @P3 STG.E.U16 desc[UR36][R8.64+0x2], R27 ;  /* 0x0000021b08003986 */ /* 0x000fe2000c101524 */
[----:B------:R-:W-:Y:S01]  /*5140*/  ISETP.GT.AND P1, PT, R4, 0x10, PT ;  /* 0x000000100400780c */ /* 0x000fe20003f24270 */
[----:B------:R-:W-:Y:S01]  /*5150*/  FMUL R37, R37, R19 ;  /* 0x0000001325257220 */ /* 0x000fe20000400000 */
[----:B------:R-:W-:Y:S01]  /*5160*/  F2FP.F16.F32.PACK_AB R29, RZ, R29 ;  /* 0x0000001dff1d723e */ /* 0x000fe200000000ff */
[----:B------:R-:W-:Y:S01]  /*5170*/  @P4 STG.E.U16 desc[UR36][R6.64+0x10], R28 ;  /* 0x0000101c06004986 */ /* 0x000fe2000c101524 */
[C---:B------:R-:W-:Y:S01]  /*5180*/  ISETP.GT.AND P3, PT, R3.reuse, 0x8, P0 ;  /* 0x000000080300780c */ /* 0x040fe20000764270 */
[-C--:B------:R-:W-:Y:S01]  /*5190*/  FMUL R38, R38, R19.reuse ;  /* 0x0000001326267220 */ /* 0x080fe20000400000 */
[----:B------:R-:W-:Y:S01]  /*51a0*/  ISETP.GT.AND P0, PT, R4, 0x11, PT ;  /* 0x000000110400780c */ /* 0x000fe20003f04270 */
[----:B------:R-:W-:Y:S01]  /*51b0*/  @P5 STG.E.U16 desc[UR36][R6.64+0x12], R29 ;  /* 0x0000121d06005986 */ /* 0x000fe2000c101524 */
        /* <DEDUP_REMOVED lines=161> */
[----:B------:R-:W-:Y:S01]  /*5bd0*/  FMUL R87, R87, R19 ;  /* 0x0000001357577220 */ /* 0x000fe20000400000 */
[----:B------:R-:W-:-:S02]  /*5be0*/  F2FP.F16.F32.PACK_AB R62, RZ, R62 ;  /* 0x0000003eff3e723e */ /* 0x000fc400000000ff */
[C---:B------:R-:W-:Y:S02]  /*5bf0*/  ISETP.GT.AND P5, PT, R3.reuse, RZ, P0 ;  /* 0x000000ff0300720c */ /* 0x040fe400007a4270 */
[----:B------:R-:W-:Y:S01]  /*5c00*/  F2FP.F16.F32.PACK_AB R63, RZ, R63 ;  /* 0x0000003fff3f723e */ /* 0x000fe200000000ff */
[----:B------:R-:W-:Y:S01]  /*5c10*/  @P2 STG.E.U16 desc[UR36][R8.64+0x90], R62 ;  /* 0x0000903e08002986 */ /* 0x000fe2000c101524 */
[----:B------:R-:W-:Y:S02]  /*5c20*/  F2FP.F16.F32.PACK_AB R64, RZ, R64 ;  /* 0x00000040ff40723e */ /* 0x000fe400000000ff */
[C---:B------:R-:W-:Y:S01]  /*5c30*/  ISETP.GT.AND P2, PT, R3.reuse, 0x8, P1 ;  /* 0x000000080300780c */ /* 0x040fe20000f44270 */
[----:B------:R-:W-:Y:S01]  /*5c40*/  @P3 STG.E.U16 desc[UR36][R8.64+0x92], R63 ;  /* 0x0000923f08003986 */ /* 0x000fe2000c101524 */
[----:B------:R-:W-:Y:S02]  /*5c50*/  ISETP.GT.AND P1, PT, R4, 0x58, PT ;  /* 0x000000580400780c */ /* 0x000fe40003f24270 */
[----:B------:R-:W-:Y:S01]  /*5c60*/  F2FP.F16.F32.PACK_AB R65, RZ, R65 ;  /* 0x00000041ff41723e */ /* 0x000fe200000000ff */
[----:B------:R-:W-:Y:S01]  /*5c70*/  @P4 STG.E.U16 desc[UR36][R6.64+0xa0], R64 ;  /* 0x0000a04006004986 */ /* 0x000fe2000c101524 */
[----:B------:R-:W-:-:S02]  /*5c80*/  ISETP.GT.AND P3, PT, R3, 0x8, P0 ;  /* 0x000000080300780c */ /* 0x000fc40000764270 */
[----:B------:R-:W-:Y:S01]  /*5c90*/  ISETP.GT.AND P0, PT, R4, 0x59, PT ;  /* 0x000000590400780c */ /* 0x000fe20003f04270 */
[----:B------:R-:W-:Y:S01]  /*5ca0*/  @P5 STG.E.U16 desc[UR36][R6.64+0xa2], R65 ;  /* 0x0000a24106005986 */ /* 0x000fe2000c101524 */
[C---:B------:R-:W-:Y:S02]  /*5cb0*/  ISETP.GT.AND P4, PT, R3.reuse, RZ, P1 ;  /* 0x000000ff0300720c */ /* 0x040fe40000f84270 */
[----:B------:R-:W-:Y:S02]  /*5cc0*/  F2FP.F16.F32.PACK_AB R66, RZ, R66 ;  /* 0x00000042ff42723e */ /* 0x000fe400000000ff */
[----:B------:R-:W-:Y:S02]  /*5cd0*/  ISETP.GT.AND P5, PT, R3, RZ, P0 ;  /* 0x000000ff0300720c */ /* 0x000fe400007a4270 */
[----:B------:R-:W-:Y:S01]  /*5ce0*/  F2FP.F16.F32.PACK_AB R67, RZ, R67 ;  /* 0x00000043ff43723e */ /* 0x000fe200000000ff */
[----:B------:R-:W-:Y:S01]  /*5cf0*/  @P2 STG.E.U16 desc[UR36][R8.64+0xa0], R66 ;  /* 0x0000a04208002986 */ /* 0x000fe2000c101524 */
[----:B------:R-:W-:-:S02]  /*5d00*/  F2FP.F16.F32.PACK_AB R68, RZ, R68 ;  /* 0x00000044ff44723e */ /* 0x000fc400000000ff */
[C---:B------:R-:W-:Y:S01]  /*5d10*/  ISETP.GT.AND P2, PT, R3.reuse, 0x8, P1 ;  /* 0x000000080300780c */ /* 0x040fe20000f44270 */
[----:B------:R-:W-:Y:S01]  /*5d20*/  @P3 STG.E.U16 desc[UR36][R8.64+0xa2], R67 ;  /* 0x0000a24308003986 */ /* 0x000fe2000c101524 */
[C---:B------:R-:W-:Y:S02]  /*5d30*/  ISETP.GT.AND P1, PT, R4.reuse, 0x60, PT ;  /* 0x000000600400780c */ /* 0x040fe40003f24270 */
[----:B------:R-:W-:Y:S01]  /*5d40*/  F2FP.F16.F32.PACK_AB R69, RZ, R69 ;  /* 0x00000045ff45723e */ /* 0x000fe200000000ff */
[----:B------:R-:W-:Y:S01]  /*5d50*/  @P4 STG.E.U16 desc[UR36][R6.64+0xb0], R68 ;  /* 0x0000b04406004986 */ /* 0x000fe2000c101524 */
[C---:B------:R-:W-:Y:S02]  /*5d60*/  ISETP.GT.AND P3, PT, R3.reuse, 0x8, P0 ;  /* 0x000000080300780c */ /* 0x040fe40000764270 */
[----:B------:R-:W-:Y:S01]  /*5d70*/  ISETP.GT.AND P0, PT, R4, 0x61, PT ;  /* 0x000000610400780c */ /* 0x000fe20003f04270 */
[----:B------:R-:W-:Y:S01]  /*5d80*/  @P5 STG.E.U16 desc[UR36][R6.64+0xb2], R69 ;  /* 0x0000b24506005986 */ /* 0x000fe2000c101524 */
[----:B------:R-:W-:-:S02]  /*5d90*/  ISETP.GT.AND P4, PT, R3, RZ, P1 ;  /* 0x000000ff0300720c */ /* 0x000fc40000f84270 */
[C---:B------:R-:W-:Y:S02]  /*5da0*/  ISETP.GT.AND P5, PT, R3.reuse, RZ, P0 ;  /* 0x000000ff0300720c */ /* 0x040fe400007a4270 */
[----:B------:R-:W-:Y:S02]  /*5db0*/  F2FP.F16.F32.PACK_AB R70, RZ, R70 ;  /* 0x00000046ff46723e */ /* 0x000fe400000000ff */
[----:B------:R-:W-:Y:S02]  /*5dc0*/  F2FP.F16.F32.PACK_AB R71, RZ, R71 ;  /* 0x00000047ff47723e */ /* 0x000fe400000000ff */
[----:B------:R-:W-:Y:S01]  /*5dd0*/  F2FP.F16.F32.PACK_AB R72, RZ, R72 ;  /* 0x00000048ff48723e */ /* 0x000fe200000000ff */
[----:B------:R-:W-:Y:S01]  /*5de0*/  @P2 STG.E.U16 desc[UR36][R8.64+0xb0], R70 ;  /* 0x0000b04608002986 */ /* 0x000fe2000c101524 */
[----:B------:R-:W-:Y:S02]  /*5df0*/  F2FP.F16.F32.PACK_AB R73, RZ, R73 ;  /* 0x00000049ff49723e */ /* 0x000fe400000000ff */
[C---:B------:R-:W-:Y:S01]  /*5e00*/  ISETP.GT.AND P1, PT, R3.reuse, 0x8, P1 ;  /* 0x000000080300780c */ /* 0x040fe20000f24270 */
[----:B------:R-:W-:Y:S01]  /*5e10*/  @P3 STG.E.U16 desc[UR36][R8.64+0xb2], R71 ;  /* 0x0000b24708003986 */ /* 0x000fe2000c101524 */
[----:B------:R-:W-:-:S02]  /*5e20*/  ISETP.GT.AND P2, PT, R3, 0x8, P0 ;  /* 0x000000080300780c */ /* 0x000fc40000744270 */
[C---:B------:R-:W-:Y:S01]  /*5e30*/  ISETP.GT.AND P0, PT, R4.reuse, 0x69, PT ;  /* 0x000000690400780c */ /* 0x040fe20003f04270 */
[----:B------:R-:W-:Y:S01]  /*5e40*/  @P4 STG.E.U16 desc[UR36][R6.64+0xc0], R72 ;  /* 0x0000c04806004986 */ /* 0x000fe2000c101524 */
[----:B------:R-:W-:Y:S02]  /*5e50*/  ISETP.GT.AND P4, PT, R4, 0x68, PT ;  /* 0x000000680400780c */ /* 0x000fe40003f84270 */
[----:B------:R-:W-:Y:S01]  /*5e60*/  F2FP.F16.F32.PACK_AB R74, RZ, R74 ;  /* 0x0000004aff4a723e */ /* 0x000fe200000000ff */
[----:B------:R-:W-:Y:S01]  /*5e70*/  @P5 STG.E.U16 desc[UR36][R6.64+0xc2], R73 ;  /* 0x0000c24906005986 */ /* 0x000fe2000c101524 */
[C---:B------:R-:W-:Y:S02]  /*5e80*/  ISETP.GT.AND P5, PT, R3.reuse, RZ, P4 ;  /* 0x000000ff0300720c */ /* 0x040fe400027a4270 */
[----:B------:R-:W-:Y:S01]  /*5e90*/  ISETP.GT.AND P3, PT, R3, RZ, P0 ;  /* 0x000000ff0300720c */ /* 0x000fe20000764270 */
[----:B------:R-:W-:Y:S01]  /*5ea0*/  @P1 STG.E.U16 desc[UR36][R8.64+0xc0], R74 ;  /* 0x0000c04a08001986 */ /* 0x000fe2000c101524 */
[----:B------:R-:W-:-:S02]  /*5eb0*/  F2FP.F16.F32.PACK_AB R75, RZ, R75 ;  /* 0x0000004bff4b723e */ /* 0x000fc400000000ff */
[----:B------:R-:W-:Y:S02]  /*5ec0*/  F2FP.F16.F32.PACK_AB R76, RZ, R76 ;  /* 0x0000004cff4c723e */ /* 0x000fe400000000ff */
[C---:B------:R-:W-:Y:S01]  /*5ed0*/  ISETP.GT.AND P4, PT, R3.reuse, 0x8, P4 ;  /* 0x000000080300780c */ /* 0x040fe20002784270 */
[----:B------:R-:W-:Y:S01]  /*5ee0*/  @P2 STG.E.U16 desc[UR36][R8.64+0xc2], R75 ;  /* 0x0000c24b08002986 */ /* 0x000fe2000c101524 */
[----:B------:R-:W-:Y:S02]  /*5ef0*/  F2FP.F16.F32.PACK_AB R77, RZ, R77 ;  /* 0x0000004dff4d723e */ /* 0x000fe400000000ff */
[C---:B------:R-:W-:Y:S01]  /*5f00*/  ISETP.GT.AND P2, PT, R4.reuse, 0x71, PT ;  /* 0x000000710400780c */ /* 0x040fe20003f44270 */
[----:B------:R-:W-:Y:S01]  /*5f10*/  @P5 STG.E.U16 desc[UR36][R6.64+0xd0], R76 ;  /* 0x0000d04c06005986 */ /* 0x000fe2000c101524 */
[----:B------:R-:W-:Y:S02]  /*5f20*/  ISETP.GT.AND P5, PT, R3, 0x8, P0 ;  /* 0x000000080300780c */ /* 0x000fe400007a4270 */
[C---:B------:R-:W-:Y:S01]  /*5f30*/  ISETP.GT.AND P1, PT, R4.reuse, 0x78, PT ;  /* 0x000000780400780c */ /* 0x040fe20003f24270 */
[----:B------:R-:W-:Y:S01]  /*5f40*/  @P3 STG.E.U16 desc[UR36][R6.64+0xd2], R77 ;  /* 0x0000d24d06003986 */ /* 0x000fe2000c101524 */
[----:B------:R-:W-:-:S02]  /*5f50*/  ISETP.GT.AND P3, PT, R4, 0x70, PT ;  /* 0x000000700400780c */ /* 0x000fc40003f64270 */
[----:B------:R-:W-:Y:S01]  /*5f60*/  ISETP.GT.AND P0, PT, R4, 0x79, PT ;  /* 0x000000790400780c */ /* 0x000fe20003f04270 */
[----:B------:R-:W-:Y:S01]  /*5f70*/  @P4 IMAD.MOV.U32 R4, RZ, RZ, R8 ;  /* 0x000000ffff044224 */ /* 0x000fe200078e0008 */
[----:B------:R-:W-:Y:S01]  /*5f80*/  F2FP.F16.F32.PACK_AB R78, RZ, R78 ;  /* 0x0000004eff4e723e */ /* 0x000fe200000000ff */
[----:B------:R-:W-:Y:S01]  /*5f90*/  @P4 IMAD.MOV.U32 R5, RZ, RZ, R9 ;  /* 0x000000ffff054224 */ /* 0x000fe200078e0009 */
[----:B------:R-:W-:Y:S02]  /*5fa0*/  F2FP.F16.F32.PACK_AB R79, RZ, R79 ;  /* 0x0000004fff4f723e */ /* 0x000fe400000000ff */
[----:B------:R-:W-:Y:S02]  /*5fb0*/  F2FP.F16.F32.PACK_AB R80, RZ, R80 ;  /* 0x00000050ff50723e */ /* 0x000fe400000000ff */
[----:B------:R0:W-:Y:S01]  /*5fc0*/  @P4 STG.E.U16 desc[UR36][R4.64+0xd0], R78 ;  /* 0x0000d04e04004986 */ /* 0x0001e2000c101524 */
[----:B------:R-:W-:Y:S02]  /*5fd0*/  ISETP.GT.AND P4, PT, R3, RZ, P2 ;  /* 0x000000ff0300720c */ /* 0x000fe40001784270 */
[----:B------:R-:W-:-:S02]  /*5fe0*/  F2FP.F16.F32.PACK_AB R81, RZ, R81 ;  /* 0x00000051ff51723e */ /* 0x000fc400000000ff */
[----:B------:R-:W-:Y:S02]  /*5ff0*/  ISETP.GT.AND P2, PT, R3, 0x8, P2 ;  /* 0x000000080300780c */ /* 0x000fe40001744270 */
[----:B------:R-:W-:Y:S02]  /*6000*/  F2FP.F16.F32.PACK_AB R82, RZ, R82 ;  /* 0x00000052ff52723e */ /* 0x000fe400000000ff */
[----:B------:R-:W-:Y:S02]  /*6010*/  F2FP.F16.F32.PACK_AB R83, RZ, R83 ;  /* 0x00000053ff53723e */ /* 0x000fe400000000ff */
[----:B------:R-:W-:Y:S01]  /*6020*/  F2FP.F16.F32.PACK_AB R84, RZ, R84 ;  /* 0x00000054ff54723e */ /* 0x000fe200000000ff */
[----:B0-----:R-:W-:Y:S01]  /*6030*/  @P5 IMAD.MOV.U32 R4, RZ, RZ, R8 ;  /* 0x000000ffff045224 */ /* 0x001fe200078e0008 */
[----:B------:R-:W-:Y:S01]  /*6040*/  F2FP.F16.F32.PACK_AB R85, RZ, R85 ;  /* 0x00000055ff55723e */ /* 0x000fe200000000ff */
[----:B------:R-:W-:Y:S01]  /*6050*/  @P5 IMAD.MOV.U32 R5, RZ, RZ, R9 ;  /* 0x000000ffff055224 */ /* 0x000fe200078e0009 */
[----:B------:R-:W-:-:S02]  /*6060*/  F2FP.F16.F32.PACK_AB R86, RZ, R86 ;  /* 0x00000056ff56723e */ /* 0x000fc400000000ff */
[----:B------:R-:W-:Y:S02]  /*6070*/  F2FP.F16.F32.PACK_AB R87, RZ, R87 ;  /* 0x00000057ff57723e */ /* 0x000fe400000000ff */
[----:B------:R0:W-:Y:S01]  /*6080*/  @P5 STG.E.U16 desc[UR36][R4.64+0xd2], R79 ;  /* 0x0000d24f04005986 */ /* 0x0001e2000c101524 */
[C---:B------:R-:W-:Y:S02]  /*6090*/  ISETP.GT.AND P5, PT, R3.reuse, RZ, P3 ;  /* 0x000000ff0300720c */ /* 0x040fe40001fa4270 */
[----:B------:R-:W-:-:S11]  /*60a0*/  ISETP.GT.AND P3, PT, R3, 0x8, P3 ;  /* 0x000000080300780c */ /* 0x000fd60001f64270 */
[----:B0-----:R-:W-:Y:S02]  /*60b0*/  @P5 IMAD.MOV.U32 R4, RZ, RZ, R6 ;  /* 0x000000ffff045224 */ /* 0x001fe400078e0006 */
[----:B------:R-:W-:-:S05]  /*60c0*/  @P5 IMAD.MOV.U32 R5, RZ, RZ, R7 ;  /* 0x000000ffff055224 */ /* 0x000fca00078e0007 */
[----:B------:R0:W-:Y:S01]  /*60d0*/  @P5 STG.E.U16 desc[UR36][R4.64+0xe0], R80 ;  /* 0x0000e05004005986 */ /* 0x0001e2000c101524 */
[C---:B------:R-:W-:Y:S02]  /*60e0*/  ISETP.GT.AND P5, PT, R3.reuse, RZ, P0 ;  /* 0x000000ff0300720c */ /* 0x040fe400007a4270 */
[----:B------:R-:W-:Y:S01]  /*60f0*/  ISETP.GT.AND P0, PT, R3, 0x8, P0 ;  /* 0x000000080300780c */ /* 0x000fe20000704270 */
[----:B0-----:R-:W-:Y:S02]  /*6100*/  @P4 IMAD.MOV.U32 R4, RZ, RZ, R6 ;  /* 0x000000ffff044224 */ /* 0x001fe400078e0006 */
[----:B------:R-:W-:-:S05]  /*6110*/  @P4 IMAD.MOV.U32 R5, RZ, RZ, R7 ;  /* 0x000000ffff054224 */ /* 0x000fca00078e0007 */
[----:B------:R0:W-:Y:S01]  /*6120*/  @P4 STG.E.U16 desc[UR36][R4.64+0xe2], R81 ;  /* 0x0000e25104004986 */ /* 0x0001e2000c101524 */
[C---:B------:R-:W-:Y:S02]  /*6130*/  ISETP.GT.AND P4, PT, R3.reuse, RZ, P1 ;  /* 0x000000ff0300720c */ /* 0x040fe40000f84270 */
[----:B------:R-:W-:Y:S01]  /*6140*/  ISETP.GT.AND P1, PT, R3, 0x8, P1 ;  /* 0x000000080300780c */ /* 0x000fe20000f24270 */
[----:B0-----:R-:W-:Y:S02]  /*6150*/  @P3 IMAD.MOV.U32 R4, RZ, RZ, R8 ;  /* 0x000000ffff043224 */ /* 0x001fe400078e0008 */
[----:B------:R-:W-:-:S05]  /*6160*/  @P3 IMAD.MOV.U32 R5, RZ, RZ, R9 ;  /* 0x000000ffff053224 */ /* 0x000fca00078e0009 */
[----:B------:R0:W-:Y:S02]  /*6170*/  @P3 STG.E.U16 desc[UR36][R4.64+0xe0], R82 ;  /* 0x0000e05204003986 */ /* 0x0001e4000c101524 */
[----:B0-----:R-:W-:Y:S02]  /*6180*/  @P2 IMAD.MOV.U32 R4, RZ, RZ, R8 ;  /* 0x000000ffff042224 */ /* 0x001fe400078e0008 */
[----:B------:R-:W-:-:S05]  /*6190*/  @P2 IMAD.MOV.U32 R5, RZ, RZ, R9 ;  /* 0x000000ffff052224 */ /* 0x000fca00078e0009 */
[----:B------:R0:W-:Y:S02]  /*61a0*/  @P2 STG.E.U16 desc[UR36][R4.64+0xe2], R83 ;  /* 0x0000e25304002986 */ /* 0x0001e4000c101524 */
[----:B0-----:R-:W-:Y:S02]  /*61b0*/  @P4 IMAD.MOV.U32 R4, RZ, RZ, R6 ;  /* 0x000000ffff044224 */ /* 0x001fe400078e0006 */
[----:B------:R-:W-:-:S05]  /*61c0*/  @P4 IMAD.MOV.U32 R5, RZ, RZ, R7 ;  /* 0x000000ffff054224 */ /* 0x000fca00078e0007 */
[----:B------:R0:W-:Y:S04]  /*61d0*/  @P4 STG.E.U16 desc[UR36][R4.64+0xf0], R84 ;  /* 0x0000f05404004986 */ /* 0x0001e8000c101524 */
[----:B------:R1:W-:Y:S01]  /*61e0*/  @P5 STG.E.U16 desc[UR36][R6.64+0xf2], R85 ;  /* 0x0000f25506005986 */ /* 0x0003e2000c101524 */
[----:B0-----:R-:W-:Y:S02]  /*61f0*/  @P1 IMAD.MOV.U32 R4, RZ, RZ, R8 ;  /* 0x000000ffff041224 */ /* 0x001fe400078e0008 */
[----:B------:R-:W-:-:S05]  /*6200*/  @P1 IMAD.MOV.U32 R5, RZ, RZ, R9 ;  /* 0x000000ffff051224 */ /* 0x000fca00078e0009 */
[----:B------:R1:W-:Y:S04]  /*6210*/  @P1 STG.E.U16 desc[UR36][R4.64+0xf0], R86 ;  /* 0x0000f05604001986 */ /* 0x0003e8000c101524 */
[----:B------:R1:W-:Y:S02]  /*6220*/  @P0 STG.E.U16 desc[UR36][R8.64+0xf2], R87 ;  /* 0x0000f25708000986 */ /* 0x0003e4000c101524 */
.L_x_154:
[----:B------:R-:W-:Y:S05]  /*6230*/  BSYNC B0 ;  /* 0x0000000000007941 */ /* 0x000fea0003800000 */
.L_x_28:
[----:B------:R-:W-:Y:S01]  /*6240*/  IADD3 R16, P0, R16, UR38, RZ ;  /* 0x0000002610107c10 */ /* 0x000fe2000ff1e0ff */
[----:B------:R-:W-:Y:S01]  /*6250*/  ULDC.64 UR4, c[0x0][0x650] ;  /* 0x0001940000047ab9 */ /* 0x000fe20000000a00 */
[----:B------:R-:W-:Y:S01]  /*6260*/  PRMT R3, RZ, 0x7610, R3 ;  /* 0x00007610ff037816 */ /* 0x000fe20000000003 */
[----:B------:R-:W-:Y:S01]  /*6270*/  IMAD.MOV.U32 R100, RZ, RZ, -0x1 ;  /* 0xffffffffff647424 */ /* 0x000fe200078e00ff */
[----:B------:R-:W-:Y:S01]  /*6280*/  IADD3.X R17, R17, UR41, RZ, P0, !PT ;  /* 0x0000002911117c10 */ /* 0x000fe200087fe4ff */
[----:B------:R-:W-:Y:S01]  /*6290*/  IMAD.MOV.U32 R99, RZ, RZ, -0x1 ;  /* 0xffffffffff637424 */ /* 0x000fe200078e00ff */
[----:B------:R-:W-:-:S04]  /*62a0*/  ISETP.GE.U32.AND P0, PT, R16, UR4, PT ;  /* 0x0000000410007c0c */ /* 0x000fc8000bf06070 */
[----:B------:R-:W-:-:S13]  /*62b0*/  ISETP.GE.U32.AND.EX P0, PT, R17, UR5, PT, P0 ;  /* 0x0000000511007c0c */ /* 0x000fda000bf06100 */
[----:B------:R-:W-:Y:S05]  /*62c0*/  @P0 BRA `(.L_x_155) ;  /* 0x00000004004c0947 */ /* 0x000fea0003800000 */
[----:B------:R-:W0:Y:S01]  /*62d0*/  LDC.64 R10, c[0x0][0x628] ;  /* 0x00018a00ff0a7b82 */ /* 0x000e220000000a00 */
[----:B---3--:R-:W3:Y:S01]  /*62e0*/  S2R R12, SR_CTAID.X ;  /* 0x00000000000c7919 */ /* 0x008ee20000002500 */
[----:B-12-4-:R-:W-:Y:S02]  /*62f0*/  IMAD.MOV.U32 R8, RZ, RZ, R16 ;  /* 0x000000ffff087224 */ /* 0x016fe400078e0010 */
[----:B------:R-:W-:Y:S01]  /*6300*/  IMAD.MOV.U32 R9, RZ, RZ, R17 ;  /* 0x000000ffff097224 */ /* 0x000fe200078e0011 */
[----:B------:R-:W1:Y:S03]  /*6310*/  S2R R20, SR_CTAID.Y ;  /* 0x0000000000147919 */ /* 0x000e660000002600 */
[----:B------:R-:W2:Y:S08]  /*6320*/  LDC R0, c[0x0][0x630] ;  /* 0x00018c00ff007b82 */ /* 0x000eb00000000800 */
[----:B------:R-:W4:Y:S01]  /*6330*/  LDC.64 R14, c[0x0][0x620] ;  /* 0x00018800ff0e7b82 */ /* 0x000f220000000a00 */
[----:B0-----:R-:W-:-:S04]  /*6340*/  ISETP.NE.U32.AND P0, PT, R10, RZ, PT ;  /* 0x000000ff0a00720c */ /* 0x001fc80003f05070 */
[----:B------:R-:W-:-:S13]  /*6350*/  ISETP.NE.AND.EX P0, PT, R11, RZ, PT, P0 ;  /* 0x000000ff0b00720c */ /* 0x000fda0003f05300 */
[----:B-1234-:R-:W-:Y:S05]  /*6360*/  @!P0 BRA `(.L_x_156) ;  /* 0x0000000000288947 */ /* 0x01efea0003800000 */
        /* <DEDUP_REMOVED lines=10> */
.L_x_156:
[-CC-:B------:R-:W-:Y:S01]  /*6410*/  SHF.R.U64 R99, R8, R0.reuse, R9.reuse ;  /* 0x0000000008637219 */ /* 0x180fe20000001209 */
[----:B------:R-:W0:Y:S01]  /*6420*/  LDC.64 R26, c[0x0][0x640] ;  /* 0x00019000ff1a7b82 */ /* 0x000e220000000a00 */
[----:B------:R-:W-:Y:S01]  /*6430*/  SHF.R.U32.HI R0, RZ, R0, R9 ;  /* 0x00000000ff007219 */ /* 0x000fe20000011609 */
[----:B------:R-:W-:Y:S01]  /*6440*/  ULDC UR4, c[0x0][0x150] ;  /* 0x0000540000047ab9 */ /* 0x000fe20000000800 */
[----:B------:R-:W-:Y:S02]  /*6450*/  IADD3 R3, P0, RZ, -R99, RZ ;  /* 0x80000063ff037210 */ /* 0x000fe40007f1e0ff */
[----:B------:R-:W-:-:S03]  /*6460*/  I2FP.F32.U32 R7, R12 ;  /* 0x0000000c00077245 */ /* 0x000fc60000201000 */
[----:B------:R-:W1:Y:S01]  /*6470*/  LDC R6, c[0x0][0x618] ;  /* 0x00018600ff067b82 */ /* 0x000e620000000800 */
[----:B------:R-:W-:Y:S02]  /*6480*/  IMAD.X R5, RZ, RZ, ~R0, P0 ;  /* 0x000000ffff057224 */ /* 0x000fe400000e0e00 */
[----:B------:R-:W-:Y:S01]  /*6490*/  FMUL R7, R7, UR4 ;  /* 0x0000000407077c20 */ /* 0x000fe20008400000 */
[----:B------:R-:W-:Y:S01]  /*64a0*/  ULDC UR4, c[0x0][0x154] ;  /* 0x0000550000047ab9 */ /* 0x000fe20000000800 */
[-C--:B------:R-:W-:Y:S02]  /*64b0*/  IMAD R0, R5, R14.reuse, RZ ;  /* 0x0000000e05007224 */ /* 0x080fe400078e02ff */
[C---:B------:R-:W-:Y:S01]  /*64c0*/  IMAD.WIDE.U32 R4, R3.reuse, R14, R16 ;  /* 0x0000000e03047225 */ /* 0x040fe200078e0010 */
[----:B------:R-:W2:Y:S01]  /*64d0*/  LDC R8, c[0x0][0x608] ;  /* 0x00018200ff087b82 */ /* 0x000ea20000000800 */
[----:B------:R-:W3:Y:S02]  /*64e0*/  F2I.U32.TRUNC.NTZ R7, R7 ;  /* 0x0000000700077305 */ /* 0x000ee4000020f000 */
[----:B------:R-:W-:Y:S01]  /*64f0*/  IMAD R3, R3, R15, R0 ;  /* 0x0000000f03037224 */ /* 0x000fe200078e0200 */
[----:B------:R-:W-:-:S03]  /*6500*/  I2FP.F32.U32 R0, R20 ;  /* 0x0000001400007245 */ /* 0x000fc60000201000 */
[----:B------:R-:W-:Y:S01]  /*6510*/  IMAD.IADD R3, R5, 0x1, R3 ;  /* 0x0000000105037824 */ /* 0x000fe200078e0203 */
[----:B------:R-:W4:Y:S01]  /*6520*/  LDC R11, c[0x0][0x658] ;  /* 0x00019600ff0b7b82 */ /* 0x000f220000000800 */
[----:B0-----:R-:W-:-:S04]  /*6530*/  ISETP.NE.U32.AND P0, PT, R26, RZ, PT ;  /* 0x000000ff1a00720c */ /* 0x001fc80003f05070 */
[----:B------:R-:W-:-:S03]  /*6540*/  ISETP.NE.AND.EX P0, PT, R27, RZ, PT, P0 ;  /* 0x000000ff1b00720c */ /* 0x000fc60003f05300 */
[----:B------:R-:W0:Y:S01]  /*6550*/  LDC R9, c[0x0][0x144] ;  /* 0x00005100ff097b82 */ /* 0x000e220000000800 */
[-C--:B-1----:R-:W-:Y:S01]  /*6560*/  SHF.R.U64 R10, R4, R6.reuse, R3 ;  /* 0x00000006040a7219 */ /* 0x082fe20000001203 */
[----:B---3--:R-:W-:Y:S01]  /*6570*/  IMAD.MOV R7, RZ, RZ, -R7 ;  /* 0x000000ffff077224 */ /* 0x008fe200078e0a07 */
[----:B------:R-:W-:Y:S01]  /*6580*/  SHF.R.U32.HI R3, RZ, R6, R3 ;  /* 0x00000006ff037219 */ /* 0x000fe20000011603 */
[----:B------:R-:W-:-:S04]  /*6590*/  FMUL R6, R0, UR4 ;  /* 0x0000000400067c20 */ /* 0x000fc80008400000 */
[----:B------:R-:W1:Y:S01]  /*65a0*/  LDC R21, c[0x0][0x148] ;  /* 0x00005200ff157b82 */ /* 0x000e620000000800 */
[----:B------:R3:W0:Y:S01]  /*65b0*/  F2I.U32.TRUNC.NTZ R14, R6 ;  /* 0x00000006000e7305 */ /* 0x000622000020f000 */
[-CC-:B--2---:R-:W-:Y:S02]  /*65c0*/  SHF.R.U64 R13, R10, R8.reuse, R3.reuse ;  /* 0x000000080a0d7219 */ /* 0x184fe40000001203 */
[----:B------:R-:W-:-:S04]  /*65d0*/  SHF.R.U32.HI R0, RZ, R8, R3 ;  /* 0x00000008ff007219 */ /* 0x000fc80000011603 */
[----:B-----5:R-:W2:Y:S01]  /*65e0*/  LDC R24, c[0x0][0x648] ;  /* 0x00019200ff187b82 */ /* 0x020ea20000000800 */
[-CC-:B----4-:R-:W-:Y:S02]  /*65f0*/  SHF.R.U64 R15, R13, R11.reuse, R0.reuse ;  /* 0x0000000b0d0f7219 */ /* 0x190fe40000001200 */
[----:B------:R-:W-:-:S03]  /*6600*/  SHF.R.U32.HI R5, RZ, R11, R0 ;  /* 0x0000000bff057219 */ /* 0x000fc60000011600 */
[----:B------:R-:W-:Y:S02]  /*6610*/  IMAD.MOV.U32 R4, RZ, RZ, R15 ;  /* 0x000000ffff047224 */ /* 0x000fe400078e000f */
[----:B------:R-:W4:Y:S01]  /*6620*/  LDC R28, c[0x0][0x638] ;  /* 0x00018e00ff1c7b82 */ /* 0x000f220000000800 */
[----:B0-----:R-:W-:-:S07]  /*6630*/  IMAD R25, R9, R7, R12 ;  /* 0x0000000709197224 */ /* 0x001fce00078e020c */
[----:B------:R-:W0:Y:S08]  /*6640*/  LDC R29, c[0x0][0x610] ;  /* 0x00018400ff1d7b82 */ /* 0x000e300000000800 */
[----:B------:R-:W0:Y:S01]  /*6650*/  LDC R30, c[0x0][0x600] ;  /* 0x00018000ff1e7b82 */ /* 0x000e220000000800 */
[----:B-123--:R-:W-:Y:S05]  /*6660*/  @!P0 BRA `(.L_x_157) ;  /* 0x0000000000288947 */ /* 0x00efea0003800000 */
        /* <DEDUP_REMOVED lines=10> */
.L_x_157:
[----:B------:R-:W-:Y:S01]  /*6710*/  ISETP.NE.AND P0, PT, R2, 0x1, PT ;  /* 0x000000010200780c */ /* 0x000fe20003f05270 */
[----:B------:R-:W-:Y:S01]  /*6720*/  IMAD.MOV R14, RZ, RZ, -R14 ;  /* 0x000000ffff0e7224 */ /* 0x000fe200078e0a0e */
[----:B------:R-:W-:Y:S02]  /*6730*/  SHF.R.U64 R0, R4, R24, R5 ;  /* 0x0000001804007219 */ /* 0x000fe40000001205 */
[----:B------:R-:W-:Y:S02]  /*6740*/  LOP3.LUT R3, R13, R96, RZ, 0xc0, !PT ;  /* 0x000000600d037212 */ /* 0x000fe400078ec0ff */
[----:B------:R-:W-:Y:S01]  /*6750*/  LOP3.LUT R10, R10, R95, RZ, 0xc0, !PT ;  /* 0x0000005f0a0a7212 */ /* 0x000fe200078ec0ff */
[----:B------:R-:W-:Y:S02]  /*6760*/  IMAD.MOV R4, RZ, RZ, -R0 ;  /* 0x000000ffff047224 */ /* 0x000fe400078e0a00 */
[----:B------:R-:W-:Y:S02]  /*6770*/  IMAD R0, R90, R0, R3 ;  /* 0x000000005a007224 */ /* 0x000fe400078e0203 */
[----:B----4-:R-:W-:-:S02]  /*6780*/  IMAD R3, R4, R28, R15 ;  /* 0x0000001c04037224 */ /* 0x010fc400078e020f */
[----:B------:R-:W-:Y:S02]  /*6790*/  @P0 IMAD R25, R21, R14, R20 ;  /* 0x0000000e15190224 */ /* 0x000fe400078e0214 */
[----:B0-----:R-:W-:Y:S02]  /*67a0*/  IMAD R5, R3, R30, R10 ;  /* 0x0000001e03057224 */ /* 0x001fe400078e020a */
[----:B------:R-:W-:Y:S02]  /*67b0*/  IMAD R0, R0, R29, R25 ;  /* 0x0000001d00007224 */ /* 0x000fe400078e0219 */
[----:B------:R-:W-:-:S03]  /*67c0*/  IMAD.MOV.U32 R4, RZ, RZ, 0x1 ;  /* 0x00000001ff047424 */ /* 0x000fc600078e00ff */
[----:B------:R-:W-:Y:S02]  /*67d0*/  SEL R100, R5, R0, !P0 ;  /* 0x0000000005647207 */ /* 0x000fe40004000000 */
[----:B------:R-:W-:Y:S02]  /*67e0*/  PRMT R3, R4, 0x7610, R3 ;  /* 0x0000761004037816 */ /* 0x000fe40000000003 */
[----:B------:R-:W-:-:S07]  /*67f0*/  SEL R0, R0, R5, !P0 ;  /* 0x0000000500007207 */ /* 0x000fce0004000000 */
.L_x_155:
[----:B------:R-:W-:Y:S01]  /*6800*/  LOP3.LUT P0, RZ, R3, 0xff, RZ, 0xc0, !PT ;  /* 0x000000ff03ff7812 */ /* 0x000fe2000780c0ff */
[----:B------:R-:W-:Y:S01]  /*6810*/  UIMAD.WIDE.U32 UR4, UR42, -0x55555555, URZ ;  /* 0xaaaaaaab2a0478a5 */ /* 0x000fe2000f8e003f */
[----:B------:R-:W-:-:S03]  /*6820*/  IMAD.MOV.U32 R101, RZ, RZ, R0 ;  /* 0x000000ffff657224 */ /* 0x000fc600078e0000 */
[----:B------:R-:W-:-:S04]  /*6830*/  USHF.R.U32.HI UR4, URZ, 0x1, UR5 ;  /* 0x000000013f047899 */ /* 0x000fc80008011605 */
[----:B------:R-:W-:-:S04]  /*6840*/  UIMAD UR42, UR4, -0x3, UR42 ;  /* 0xfffffffd042a78a4 */ /* 0x000fc8000f8e022a */
[----:B------:R-:W-:Y:S08]  /*6850*/  @P0 BRA `(.L_x_158) ;  /* 0xffffffa800500947 */ /* 0x000ff0000383ffff */
[----:B------:R-:W-:Y:S05]  /*6860*/  EXIT ;  /* 0x000000000000794d */ /* 0x000fea0003800000 */
.L_x_3:
        /* <DEDUP_REMOVED lines=26> */
.L_x_160:
[--C-:B------:R-:W-:Y:S01]  /*6a10*/  SHF.R.U64 R14, R12, R20, R13.reuse ;  /* 0x000000140c0e7219 */ /* 0x100fe2000000120d */
[----:B------:R-:W0:Y:S01]  /*6a20*/  LDC R24, c[0x0][0x618] ;  /* 0x00018600ff187b82 */ /* 0x000e220000000800 */
[----:B------:R-:W-:Y:S01]  /*6a30*/  I2FP.F32.U32 R8, R6 ;  /* 0x0000000600087245 */ /* 0x000fe20000201000 */
[----:B------:R-:W-:Y:S01]  /*6a40*/  ULDC UR4, c[0x0][0x150] ;  /* 0x0000540000047ab9 */ /* 0x000fe20000000800 */
[----:B------:R-:W-:Y:S02]  /*6a50*/  SHF.R.U32.HI R7, RZ, R20, R13 ;  /* 0x00000014ff077219 */ /* 0x000fe4000001160d */
[----:B------:R-:W-:Y:S01]  /*6a60*/  IADD3 R11, P0, RZ, -R14, RZ ;  /* 0x8000000eff0b7210 */ /* 0x000fe20007f1e0ff */
[----:B------:R-:W-:Y:S01]  /*6a70*/  FMUL R13, R8, UR4 ;  /* 0x00000004080d7c20 */ /* 0x000fe20008400000 */
[----:B------:R-:W-:Y:S01]  /*6a80*/  ULDC UR4, c[0x0][0x154] ;  /* 0x0000550000047ab9 */ /* 0x000fe20000000800 */
[----:B------:R-:W1:Y:S02]  /*6a90*/  LDC.64 R26, c[0x0][0x640] ;  /* 0x00019000ff1a7b82 */ /* 0x000e640000000a00 */
[----:B------:R-:W-:-:S02]  /*6aa0*/  IMAD.X R7, RZ, RZ, ~R7, P0 ;  /* 0x000000ffff077224 */ /* 0x000fc400000e0e07 */
[----:B------:R-:W2:Y:S01]  /*6ab0*/  F2I.U32.TRUNC.NTZ R13, R13 ;  /* 0x0000000d000d7305 */ /* 0x000ea2000020f000 */
[----:B------:R-:W-:-:S03]  /*6ac0*/  IMAD.WIDE.U32 R8, R11, R22, R16 ;  /* 0x000000160b087225 */ /* 0x000fc600078e0010 */
[----:B------:R-:W3:Y:S01]  /*6ad0*/  LDC R15, c[0x0][0x144] ;  /* 0x00005100ff0f7b82 */ /* 0x000ee20000000800 */
[----:B------:R-:W-:-:S04]  /*6ae0*/  IMAD R10, R7, R22, RZ ;  /* 0x00000016070a7224 */ /* 0x000fc800078e02ff */
[----:B------:R-:W-:Y:S02]  /*6af0*/  IMAD R7, R11, R23, R10 ;  /* 0x000000170b077224 */ /* 0x000fe400078e020a */
[----:B------:R-:W-:Y:S01]  /*6b00*/  IMAD.MOV.U32 R10, RZ, RZ, -0x1 ;  /* 0xffffffffff0a7424 */ /* 0x000fe200078e00ff */
[----:B------:R-:W4:Y:S01]  /*6b10*/  LDC R20, c[0x0][0x608] ;  /* 0x00018200ff147b82 */ /* 0x000f220000000800 */
[----:B------:R-:W-:Y:S01]  /*6b20*/  IMAD.IADD R7, R9, 0x1, R7 ;  /* 0x0000000109077824 */ /* 0x000fe200078e0207 */
[----:B------:R-:W-:-:S04]  /*6b30*/  I2FP.F32.U32 R9, R5 ;  /* 0x0000000500097245 */ /* 0x000fc80000201000 */
[-C--:B0-----:R-:W-:Y:S01]  /*6b40*/  SHF.R.U64 R12, R8, R24.reuse, R7 ;  /* 0x00000018080c7219 */ /* 0x081fe20000001207 */
[----:B--2---:R-:W-:Y:S01]  /*6b50*/  IMAD.MOV R8, RZ, RZ, -R13 ;  /* 0x000000ffff087224 */ /* 0x004fe200078e0a0d */
[----:B------:R-:W0:Y:S01]  /*6b60*/  LDC R11, c[0x0][0x658] ;  /* 0x00019600ff0b7b82 */ /* 0x000e220000000800 */
[----:B-1----:R-:W-:Y:S01]  /*6b70*/  ISETP.NE.U32.AND P0, PT, R26, RZ, PT ;  /* 0x000000ff1a00720c */ /* 0x002fe20003f05070 */
[----:B------:R-:W-:Y:S01]  /*6b80*/  FMUL R9, R9, UR4 ;  /* 0x0000000409097c20 */ /* 0x000fe20008400000 */
[----:B------:R-:W-:Y:S02]  /*6b90*/  SHF.R.U32.HI R7, RZ, R24, R7 ;  /* 0x00000018ff077219 */ /* 0x000fe40000011607 */
[----:B------:R-:W-:-:S03]  /*6ba0*/  ISETP.NE.AND.EX P0, PT, R27, RZ, PT, P0 ;  /* 0x000000ff1b00720c */ /* 0x000fc60003f05300 */
[----:B------:R-:W1:Y:S01]  /*6bb0*/  LDC R22, c[0x0][0x148] ;  /* 0x00005200ff167b82 */ /* 0x000e620000000800 */
[----:B---3--:R-:W-:Y:S02]  /*6bc0*/  IMAD R23, R15, R8, R6 ;  /* 0x000000080f177224 */ /* 0x008fe400078e0206 */
[----:B------:R-:W-:-:S05]  /*6bd0*/  IMAD.MOV.U32 R8, RZ, RZ, 0x1 ;  /* 0x00000001ff087424 */ /* 0x000fca00078e00ff */
[----:B------:R-:W2:Y:S01]  /*6be0*/  LDC R21, c[0x0][0x600] ;  /* 0x00018000ff157b82 */ /* 0x000ea20000000800 */
[-CC-:B----4-:R-:W-:Y:S02]  /*6bf0*/  SHF.R.U64 R15, R12, R20.reuse, R7.reuse ;  /* 0x000000140c0f7219 */ /* 0x190fe40000001207 */
[----:B------:R-:W-:Y:S02]  /*6c00*/  SHF.R.U32.HI R6, RZ, R20, R7 ;  /* 0x00000014ff067219 */ /* 0x000fe40000011607 */
[----:B------:R3:W4:Y:S03]  /*6c10*/  F2I.U32.TRUNC.NTZ R20, R9 ;  /* 0x0000000900147305 */ /* 0x000726000020f000 */
[----:B------:R-:W1:Y:S01]  /*6c20*/  LDC R25, c[0x0][0x648] ;  /* 0x00019200ff197b82 */ /* 0x000e620000000800 */
[-C--:B0-----:R-:W-:Y:S02]  /*6c30*/  SHF.R.U64 R19, R15, R11.reuse, R6 ;  /* 0x0000000b0f137219 */ /* 0x081fe40000001206 */
[----:B------:R-:W-:-:S02]  /*6c40*/  SHF.L.U32 R10, R10, R11, RZ ;  /* 0x0000000b0a0a7219 */ /* 0x000fc400000006ff */
[-C--:B------:R-:W-:Y:S01]  /*6c50*/  SHF.R.U32.HI R7, RZ, R11.reuse, R6 ;  /* 0x0000000bff077219 */ /* 0x080fe20000011606 */
[----:B------:R-:W-:Y:S01]  /*6c60*/  IMAD.MOV.U32 R6, RZ, RZ, R19 ;  /* 0x000000ffff067224 */ /* 0x000fe200078e0013 */
[----:B------:R-:W-:Y:S01]  /*6c70*/  SHF.L.U32 R24, R8, R11, RZ ;  /* 0x0000000b08187219 */ /* 0x000fe200000006ff */
[----:B------:R-:W0:Y:S01]  /*6c80*/  LDC R28, c[0x0][0x638] ;  /* 0x00018e00ff1c7b82 */ /* 0x000e220000000800 */
[----:B------:R-:W-:-:S07]  /*6c90*/  LOP3.LUT R30, RZ, R10, RZ, 0x33, !PT ;  /* 0x0000000aff1e7212 */ /* 0x000fce00078e33ff */
[----:B------:R-:W0:Y:S01]  /*6ca0*/  LDC R29, c[0x0][0x610] ;  /* 0x00018400ff1d7b82 */ /* 0x000e220000000800 */
[----:B---34-:R-:W-:Y:S05]  /*6cb0*/  @!P0 BRA `(.L_x_161) ;  /* 0x0000000000288947 */ /* 0x018fea0003800000 */
[----:B------:R-:W3:Y:S02]  /*6cc0*/  LDC R6, c[0x0][0x64c] ;  /* 0x00019300ff067b82 */ /* 0x000ee40000000800 */
[----:B---3--:R-:W-:-:S05]  /*6cd0*/  IADD3 R11, P0, R19, R6, RZ ;  /* 0x00000006130b7210 */ /* 0x008fca0007f1e0ff */
        /* <DEDUP_REMOVED lines=8> */
.L_x_161:
[----:B------:R-:W-:Y:S01]  /*6d60*/  ISETP.NE.AND P0, PT, R2, 0x1, PT ;  /* 0x000000010200780c */ /* 0x000fe20003f05270 */
[----:B--2---:R-:W-:Y:S01]  /*6d70*/  VIADD R9, R21, 0xffffffff ;  /* 0xffffffff15097836 */ /* 0x004fe20000000000 */
[----:B-1----:R-:W-:Y:S01]  /*6d80*/  SHF.R.U64 R7, R6, R25, R7 ;  /* 0x0000001906077219 */ /* 0x002fe20000001207 */
[----:B------:R-:W-:Y:S01]  /*6d90*/  IMAD.MOV R20, RZ, RZ, -R20 ;  /* 0x000000ffff147224 */ /* 0x000fe200078e0a14 */
[----:B------:R-:W-:Y:S02]  /*6da0*/  LOP3.LUT R6, R15, R30, RZ, 0xc0, !PT ;  /* 0x0000001e0f067212 */ /* 0x000fe400078ec0ff */
[----:B------:R-:W-:Y:S01]  /*6db0*/  LOP3.LUT R12, R12, R9, RZ, 0xc0, !PT ;  /* 0x000000090c0c7212 */ /* 0x000fe200078ec0ff */
[----:B------:R-:W-:Y:S02]  /*6dc0*/  IMAD.MOV R8, RZ, RZ, -R7 ;  /* 0x000000ffff087224 */ /* 0x000fe400078e0a07 */
[----:B------:R-:W-:Y:S02]  /*6dd0*/  IMAD R6, R24, R7, R6 ;  /* 0x0000000718067224 */ /* 0x000fe400078e0206 */
[----:B------:R-:W-:-:S02]  /*6de0*/  IMAD.MOV.U32 R9, RZ, RZ, 0x1 ;  /* 0x00000001ff097424 */ /* 0x000fc400078e00ff */
[----:B------:R-:W-:Y:S02]  /*6df0*/  @P0 IMAD R23, R22, R20, R5 ;  /* 0x0000001416170224 */ /* 0x000fe400078e0205 */
[----:B0-----:R-:W-:Y:S02]  /*6e00*/  IMAD R5, R8, R28, R19 ;  /* 0x0000001c08057224 */ /* 0x001fe400078e0213 */
[----:B------:R-:W-:Y:S02]  /*6e10*/  IMAD R19, R6, R29, R23 ;  /* 0x0000001d06137224 */ /* 0x000fe400078e0217 */
[----:B------:R-:W-:Y:S02]  /*6e20*/  IMAD R6, R5, R21, R12 ;  /* 0x0000001505067224 */ /* 0x000fe400078e020c */
[----:B------:R-:W-:-:S03]  /*6e30*/  IMAD.MOV.U32 R8, RZ, RZ, R14 ;  /* 0x000000ffff087224 */ /* 0x000fc600078e000e */
[----:B------:R-:W-:Y:S02]  /*6e40*/  SEL R20, R6, R19, !P0 ;  /* 0x0000001306147207 */ /* 0x000fe40004000000 */
[----:B------:R-:W-:-:S07]  /*6e50*/  SEL R19, R19, R6, !P0 ;  /* 0x0000000613137207 */ /* 0x000fce0004000000 */
.L_x_159:
[----:B------:R-:W-:-:S08]  /*6e60*/  NOP ;  /* 0x0000000000007918 */ /* 0x000fd00000000000 */
[----:B------:R-:W0:-:S00]  /*6e70*/  USETMAXREG.DEALLOC.CTAPOOL 0x28 ;  /* 0x00000028000079c8 */ /* 0x000e0000080e0500 */
[----:B0-----:R-:W-:-:S13]  /*6e80*/  ISETP.NE.AND P0, PT, R0, RZ, PT ;  /* 0x000000ff0000720c */ /* 0x001fda0003f05270 */
[----:B------:R-:W-:Y:S05]  /*6e90*/  @P0 EXIT ;  /* 0x000000000000094d */ /* 0x000fea0003800000 */
[----:B------:R-:W-:Y:S01]  /*6ea0*/  LOP3.LUT P0, RZ, R9, 0xff, RZ, 0xc0, !PT ;  /* 0x000000ff09ff7812 */ /* 0x000fe2000780c0ff */
[----:B------:R-:W-:Y:S02]  /*6eb0*/  IMAD.MOV.U32 R0, RZ, RZ, 0x1 ;  /* 0x00000001ff007424 */ /* 0x000fe400078e00ff */
[----:B------:R-:W-:-:S10]  /*6ec0*/  IMAD.MOV.U32 R12, RZ, RZ, RZ ;  /* 0x000000ffff0c7224 */ /* 0x000fd400078e00ff */
[----:B------:R-:W-:Y:S05]  /*6ed0*/  @!P0 BRA `(.L_x_162) ;  /* 0x0000000c003c8947 */ /* 0x000fea0003800000 */
[----:B------:R-:W0:Y:S01]  /*6ee0*/  LDC R0, c[0x0][0x28c] ;  /* 0x0000a300ff007b82 */ /* 0x000e220000000800 */
[----:B------:R-:W-:Y:S01]  /*6ef0*/  LOP3.LUT P0, RZ, R3, 0x1f, RZ, 0xc0, !PT ;  /* 0x0000001f03ff7812 */ /* 0x000fe2000780c0ff */
[----:B------:R-:W-:Y:S01]  /*6f00*/  ULDC UR5, c[0x0][0x658] ;  /* 0x0001960000057ab9 */ /* 0x000fe20000000800 */
[----:B------:R-:W-:Y:S01]  /*6f10*/  UMOV UR6, 0xffffffff ;  /* 0xffffffff00067882 */ /* 0x000fe20000000000 */
[----:B------:R-:W-:Y:S01]  /*6f20*/  BSSY B0, `(.L_x_162) ;  /* 0x00000ca000007945 */ /* 0x000fe20003800000 */
[----:B------:R-:W-:Y:S01]  /*6f30*/  USHF.L.U32 UR6, UR6, UR5, URZ ;  /* 0x0000000506067299 */ /* 0x000fe2000800063f */
[C---:B------:R-:W-:Y:S01]  /*6f40*/  ISETP.NE.AND P2, PT, R4.reuse, RZ, PT ;  /* 0x000000ff0400720c */ /* 0x040fe20003f45270 */
[----:B------:R-:W-:Y:S01]  /*6f50*/  UMOV UR7, 0x1 ;  /* 0x0000000100077882 */ /* 0x000fe20000000000 */
[----:B------:R-:W-:Y:S01]  /*6f60*/  ISETP.NE.OR P0, PT, R4, RZ, !P0 ;  /* 0x000000ff0400720c */ /* 0x000fe20004705670 */
[----:B------:R-:W-:Y:S01]  /*6f70*/  IMAD.MOV.U32 R13, RZ, RZ, 0x1 ;  /* 0x00000001ff0d7424 */ /* 0x000fe200078e00ff */
[----:B------:R-:W-:Y:S01]  /*6f80*/  LOP3.LUT R11, R18, 0x2, RZ, 0xfc, !PT ;  /* 0x00000002120b7812 */ /* 0x000fe200078efcff */
[----:B------:R-:W-:Y:S01]  /*6f90*/  IMAD.MOV.U32 R12, RZ, RZ, RZ ;  /* 0x000000ffff0c7224 */ /* 0x000fe200078e00ff */
[----:B------:R-:W-:Y:S01]  /*6fa0*/  ULDC UR4, c[0x0][0x600] ;  /* 0x0001800000047ab9 */ /* 0x000fe20000000800 */
[----:B------:R-:W-:-:S02]  /*6fb0*/  USHF.L.U32 UR13, UR7, UR5, URZ ;  /* 0x00000005070d7299 */ /* 0x000fc4000800063f */
[----:B------:R-:W-:Y:S02]  /*6fc0*/  UIADD3 UR4, UR4, -0x1, URZ ;  /* 0xffffffff04047890 */ /* 0x000fe4000fffe03f */
[----:B------:R-:W-:Y:S01]  /*6fd0*/  ULOP3.LUT UR5, URZ, UR6, URZ, 0x33, !UPT ;  /* 0x000000063f057292 */ /* 0x000fe2000f8e333f */
[----:B------:R-:W-:Y:S01]  /*6fe0*/  ULDC.64 UR22, c[0x0][0x198] ;  /* 0x0000660000167ab9 */ /* 0x000fe20000000a00 */
[----:B0-----:R-:W-:-:S05]  /*6ff0*/  VIADD R0, R0, 0x7f ;  /* 0x0000007f00007836 */ /* 0x001fca0000000000 */
[----:B------:R-:W-:-:S04]  /*7000*/  SHF.R.S32.HI R3, RZ, 0x1f, R0 ;  /* 0x0000001fff037819 */ /* 0x000fc80000011400 */
[----:B------:R-:W-:Y:S01]  /*7010*/  LEA.HI R3, R3, R0, RZ, 0x7 ;  /* 0x0000000003037211 */ /* 0x000fe200078f38ff */
[----:B------:R-:W-:-:S03]  /*7020*/  IMAD.MOV.U32 R0, RZ, RZ, 0x1 ;  /* 0x00000001ff007424 */ /* 0x000fc600078e00ff */
[----:B------:R-:W-:-:S05]  /*7030*/  SHF.R.S32.HI R3, RZ, 0x7, R3 ;  /* 0x00000007ff037819 */ /* 0x000fca0000011403 */
[----:B------:R-:W-:-:S07]  /*7040*/  VIADD R10, R3, 0x1 ;  /* 0x00000001030a7836 */ /* 0x000fce0000000000 */
.L_x_174:
[----:B------:R-:W-:-:S03]  /*7050*/  UMOV UR6, 0xffffffff ;  /* 0xffffffff00067882 */ /* 0x000fc60000000000 */
[----:B------:R-:W-:Y:S05]  /*7060*/  BRA.DIV UR6, `(.L_x_163) ;  /* 0x0000000e06a07947 */ /* 0x000fea000b800000 */
[----:B------:R-:W-:-:S13]  /*7070*/  ELECT P6, URZ, PT ;  /* 0x00000000003f782f */ /* 0x000fda00038c0000 */
.L_x_184:
[----:B------:R-:W0:Y:S01]  /*7080*/  LDC R4, c[0x0][0x28c] ;  /* 0x0000a300ff047b82 */ /* 0x000e220000000800 */
[----:B------:R-:W-:Y:S01]  /*7090*/  BSSY B1, `(.L_x_164) ;  /* 0x0000041000017945 */ /* 0x000fe20003800000 */
[----:B0-----:R-:W-:-:S13]  /*70a0*/  ISETP.LT.OR P6, PT, R4, 0x1, !P6 ;  /* 0x000000010400780c */ /* 0x001fda00077c1670 */
[----:B------:R-:W-:Y:S05]  /*70b0*/  @P6 BRA `(.L_x_165) ;  /* 0x0000000000f86947 */ /* 0x000fea0003800000 */
[----:B------:R-:W-:Y:S02]  /*70c0*/  IMAD.SHL.U32 R19, R19, 0x80, RZ ;  /* 0x0000008013137824 */ /* 0x000fe400078e00ff */
[----:B------:R-:W-:Y:S02]  /*70d0*/  IMAD.SHL.U32 R20, R20, 0x80, RZ ;  /* 0x0000008014147824 */ /* 0x000fe400078e00ff */
[----:B------:R-:W-:Y:S02]  /*70e0*/  IMAD.MOV.U32 R21, RZ, RZ, RZ ;  /* 0x000000ffff157224 */ /* 0x000fe400078e00ff */
[----:B------:R-:W-:Y:S02]  /*70f0*/  IMAD.MOV.U32 R4, RZ, RZ, R10 ;  /* 0x000000ffff047224 */ /* 0x000fe400078e000a */
[----:B------:R-:W-:Y:S02]  /*7100*/  IMAD.MOV.U32 R5, RZ, RZ, R0 ;  /* 0x000000ffff057224 */ /* 0x000fe400078e0000 */
[----:B------:R-:W-:-:S07]  /*7110*/  IMAD.MOV.U32 R6, RZ, RZ, R12 ;  /* 0x000000ffff067224 */ /* 0x000fce00078e000c */
.L_x_169:
[----:B------:R-:W0:Y:S01]  /*7120*/  S2R R14, SR_CgaCtaId ;  /* 0x00000000000e7919 */ /* 0x000e220000008800 */
[----:B------:R-:W-:Y:S01]  /*7130*/  MOV R7, 0x400 ;  /* 0x0000040000077802 */ /* 0x000fe20000000f00 */
[----:B------:R-:W1:Y:S03]  /*7140*/  @!P2 LDC R9, c[0x0][0x500] ;  /* 0x00014000ff09ab82 */ /* 0x000e660000000800 */
[----:B0-----:R-:W-:Y:S02]  /*7150*/  LEA R15, R14, R7, 0x18 ;  /* 0x000000070e0f7211 */ /* 0x001fe400078ec0ff */
[----:B------:R-:W-:-:S03]  /*7160*/  SHF.L.U32 R7, R5, 0x1f, RZ ;  /* 0x0000001f05077819 */ /* 0x000fc600000006ff */
[----:B------:R-:W-:-:S04]  /*7170*/  IMAD R14, R6, 0x8, R15 ;  /* 0x00000008060e7824 */ /* 0x000fc800078e020f */
[----:B------:R-:W0:Y:S02]  /*7180*/  SYNCS.PHASECHK.TRANS64.TRYWAIT P1, [R14+URZ+0x18], R7 ;  /* 0x000018070e0075a7 */ /* 0x000e24000802017f */
[----:B01----:R-:W-:Y:S05]  /*7190*/  @!P1 BRA `(.L_x_166) ;  /* 0x0000000c00749947 */ /* 0x003fea0003800000 */
.L_x_185:
[----:B0-----:R-:W-:Y:S01]  /*71a0*/  PRMT R7, R11, 0x9910, RZ ;  /* 0x000099100b077816 */ /* 0x001fe200000000ff */
[----:B------:R0:W-:Y:S03]  /*71b0*/  @!P2 SYNCS.ARRIVE.TRANS64 RZ, [R14+URZ], R9 ;  /* 0x000000090effa9a7 */ /* 0x0001e6000800003f */
[----:B------:R-:W-:-:S13]  /*71c0*/  ISETP.NE.AND P1, PT, R7, 0x2, PT ;  /* 0x000000020700780c */ /* 0x000fda0003f25270 */
[----:B0-----:R-:W-:Y:S05]  /*71d0*/  @P1 BRA `(.L_x_167) ;  /* 0x0000000000041947 */ /* 0x001fea0003800000 */
[----:B------:R-:W-:Y:S01]  /*71e0*/  BPT.TRAP 0x1 ;  /* 0x000000040000795c */ /* 0x000fe20000300000 */
.L_x_167:
[----:B------:R-:W-:Y:S05]  /*71f0*/  @P0 BRA `(.L_x_168) ;  /* 0x0000000000040947 */ /* 0x000fea0003800000 */
[----:B------:R-:W-:Y:S01]  /*7200*/  BPT.TRAP 0x1 ;  /* 0x000000040000795c */ /* 0x000fe20000300000 */
.L_x_168:
[----:B------:R-:W-:Y:S01]  /*7210*/  IMAD R15, R6, 0x8000, R15 ;  /* 0x00008000060f7824 */ /* 0x000fe200078e020f */
[----:B------:R-:W-:Y:S01]  /*7220*/  R2UR UR34, R21 ;  /* 0x00000000152272ca */ /* 0x000fe200000e0000 */
[----:B------:R-:W-:Y:S01]  /*7230*/  VIADD R4, R4, 0xffffffff ;  /* 0xffffffff04047836 */ /* 0x000fe20000000000 */
[----:B------:R-:W-:Y:S01]  /*7240*/  R2UR UR33, R14 ;  /* 0x000000000e2172ca */ /* 0x000fe200000e0000 */
[----:B------:R-:W-:Y:S01]  /*7250*/  UIADD3 UR6, UP0, UR22, 0xf0, URZ ;  /* 0x000000f016067890 */ /* 0x000fe2000ff1e03f */
[----:B------:R-:W-:Y:S01]  /*7260*/  R2UR UR8, R15 ;  /* 0x000000000f0872ca */ /* 0x000fe200000e0000 */
[----:B------:R-:W-:Y:S01]  /*7270*/  UIADD3 UR30, UP1, UR22, 0x1f0, URZ ;  /* 0x000001f0161e7890 */ /* 0x000fe2000ff3e03f */
[----:B------:R-:W-:Y:S01]  /*7280*/  R2UR UR35, R19 ;  /* 0x00000000132372ca */ /* 0x000fe200000e0000 */
[----:B------:R-:W-:Y:S01]  /*7290*/  UIADD3.X UR7, URZ, UR23, URZ, UP0, !UPT ;  /* 0x000000173f077290 */ /* 0x000fe200087fe43f */
[----:B------:R-:W-:Y:S01]  /*72a0*/  R2UR UR36, R8 ;  /* 0x00000000082472ca */ /* 0x000fe200000e0000 */
[----:B------:R-:W-:Y:S01]  /*72b0*/  UIADD3.X UR31, URZ, UR23, URZ, UP1, !UPT ;  /* 0x000000173f1f7290 */ /* 0x000fe20008ffe43f */
[----:B------:R-:W-:Y:S01]  /*72c0*/  R2UR UR19, R20 ;  /* 0x00000000141372ca */ /* 0x000fe200000e0000 */
[----:B------:R-:W-:Y:S01]  /*72d0*/  VIADD R6, R6, 0x1 ;  /* 0x0000000106067836 */ /* 0x000fe20000000000 */
[----:B------:R-:W-:Y:S01]  /*72e0*/  ISETP.GT.AND P3, PT, R4, 0x1, PT ;  /* 0x000000010400780c */ /* 0x000fe20003f64270 */
[----:B------:R-:W-:Y:S01]  /*72f0*/  UIADD3 UR26, UR34, 0x40, URZ ;  /* 0x00000040221a7890 */ /* 0x000fe2000fffe03f */
[----:B------:R-:W-:Y:S01]  /*7300*/  VIADD R21, R21, 0x80 ;  /* 0x0000008015157836 */ /* 0x000fe20000000000 */
[----:B------:R-:W-:Y:S01]  /*7310*/  UMOV UR14, 0x0 ;  /* 0x00000000000e7882 */ /* 0x000fe20000000000 */
[----:B------:R-:W-:Y:S01]  /*7320*/  UMOV UR15, 0x10000000 ;  /* 0x10000000000f7882 */ /* 0x000fe20000000000 */
[----:B------:R-:W-:Y:S01]  /*7330*/  UIADD3 UR32, UR8, 0x100, URZ ;  /* 0x0000010008207890 */ /* 0x000fe2000fffe03f */
[----:B------:R-:W-:Y:S01]  /*7340*/  ISETP.NE.AND P1, PT, R6, 0x3, PT ;  /* 0x000000030600780c */ /* 0x000fe20003f25270 */
[----:B------:R-:W-:-:S02]  /*7350*/  UIADD3 UR24, UR8, 0x4100, URZ ;  /* 0x0000410008187890 */ /* 0x000fc4000fffe03f */
[----:B------:R-:W-:Y:S01]  /*7360*/  UIADD3 UR16, UR8, 0x18100, URZ ;  /* 0x0001810008107890 */ /* 0x000fe2000fffe03f */
[----:B------:R-:W-:Y:S01]  /*7370*/  SEL R14, RZ, 0x1, P1 ;  /* 0x00000001ff0e7807 */ /* 0x000fe20000800000 */
[----:B------:R-:W-:Y:S01]  /*7380*/  UIADD3 UR8, UR8, 0x1c100, URZ ;  /* 0x0001c10008087890 */ /* 0x000fe2000fffe03f */
[----:B------:R-:W-:Y:S01]  /*7390*/  SEL R6, R6, RZ, P1 ;  /* 0x000000ff06067207 */ /* 0x000fe20000800000 */
[----:B------:R-:W-:Y:S01]  /*73a0*/  UMOV UR25, UR33 ;  /* 0x0000002100197c82 */ /* 0x000fe20008000000 */
[----:B------:R-:W-:Y:S01]  /*73b0*/  UMOV UR27, UR35 ;  /* 0x00000023001b7c82 */ /* 0x000fe20008000000 */
[----:B------:R-:W-:Y:S01]  /*73c0*/  UMOV UR28, UR36 ;  /* 0x00000024001c7c82 */ /* 0x000fe20008000000 */
[----:B------:R-:W-:Y:S01]  /*73d0*/  UMOV UR17, UR33 ;  /* 0x0000002100117c82 */ /* 0x000fe20008000000 */
[----:B------:R-:W-:Y:S01]  /*73e0*/  UMOV UR18, UR34 ;  /* 0x0000002200127c82 */ /* 0x000fe20008000000 */
[----:B------:R-:W-:Y:S01]  /*73f0*/  UMOV UR20, UR36 ;  /* 0x0000002400147c82 */ /* 0x000fe20008000000 */
[----:B------:R0:W-:Y:S01]  /*7400*/  UTMALDG.3D [UR32], [UR6], desc[UR14] ;  /* 0x00000e20060075b4 */ /* 0x0001e20008011000 */
[----:B------:R-:W-:Y:S01]  /*7410*/  UMOV UR9, UR33 ;  /* 0x0000002100097c82 */ /* 0x000fe20008000000 */
[----:B------:R-:W-:Y:S01]  /*7420*/  UMOV UR11, UR19 ;  /* 0x00000013000b7c82 */ /* 0x000fe20008000000 */
[----:B------:R-:W-:Y:S01]  /*7430*/  UMOV UR12, UR36 ;  /* 0x00000024000c7c82 */ /* 0x000fe20008000000 */
[----:B------:R-:W-:Y:S01]  /*7440*/  UMOV UR10, UR26 ;  /* 0x0000001a000a7c82 */ /* 0x000fe20008000000 */
[----:B------:R-:W-:Y:S01]  /*7450*/  LOP3.LUT R5, R5, R14, RZ, 0x3c, !PT ;  /* 0x0000000e05057212 */ /* 0x000fe200078e3cff */
[----:B------:R0:W-:Y:S01]  /*7460*/  UTMALDG.3D [UR24], [UR6], desc[UR14] ;  /* 0x00000e18060075b4 */ /* 0x0001e20008011000 */
[----:B------:R0:W-:Y:S01]  /*7470*/  UTMALDG.3D [UR16], [UR30], desc[UR14] ;  /* 0x00000e101e0075b4 */ /* 0x0001e20008011000 */
[----:B------:R0:W-:Y:S02]  /*7480*/  UTMALDG.3D [UR8], [UR30], desc[UR14] ;  /* 0x00000e081e0075b4 */ /* 0x0001e40008011000 */
[----:B0-----:R-:W-:Y:S05]  /*7490*/  @P3 BRA `(.L_x_169) ;  /* 0xfffffffc00203947 */ /* 0x001fea000383ffff */
.L_x_165:
[----:B------:R-:W-:Y:S05]  /*74a0*/  BSYNC B1 ;  /* 0x0000000000017941 */ /* 0x000fea0003800000 */
.L_x_164:
[----:B------:R-:W-:Y:S01]  /*74b0*/  LOP3.LUT P3, RZ, R13, 0xff, RZ, 0xc0, !PT ;  /* 0x000000ff0dff7812 */ /* 0x000fe2000786c0ff */
[----:B------:R-:W-:Y:S01]  /*74c0*/  IMAD.IADD R12, R3, 0x1, R12 ;  /* 0x00000001030c7824 */ /* 0x000fe200078e020c */
[----:B------:R-:W-:Y:S01]  /*74d0*/  IADD3 R16, P4, R16, UR38, RZ ;  /* 0x0000002610107c10 */ /* 0x000fe2000ff9e0ff */
[----:B------:R-:W-:Y:S01]  /*74e0*/  ULDC.64 UR6, c[0x0][0x650] ;  /* 0x0001940000067ab9 */ /* 0x000fe20000000a00 */
[----:B------:R-:W-:Y:S01]  /*74f0*/  BSSY B1, `(.L_x_170) ;  /* 0x000006a000017945 */ /* 0x000fe20003800000 */
[----:B------:R-:W-:Y:S01]  /*7500*/  IMAD.MOV.U32 R19, RZ, RZ, -0x1 ;  /* 0xffffffffff137424 */ /* 0x000fe200078e00ff */
[----:B------:R-:W-:Y:S01]  /*7510*/  ISETP.GT.U32.AND P1, PT, R12, 0x2, PT ;  /* 0x000000020c00780c */ /* 0x000fe20003f24070 */
[----:B------:R-:W-:Y:S01]  /*7520*/  IMAD.MOV.U32 R20, RZ, RZ, -0x1 ;  /* 0xffffffffff147424 */ /* 0x000fe200078e00ff */
[----:B------:R-:W-:Y:S01]  /*7530*/  IADD3.X R17, R17, UR41, RZ, P4, !PT ;  /* 0x0000002911117c10 */ /* 0x000fe2000a7fe4ff */
[----:B------:R-:W-:Y:S01]  /*7540*/  IMAD.MOV.U32 R8, RZ, RZ, -0x1 ;  /* 0xffffffffff087424 */ /* 0x000fe200078e00ff */
[----:B------:R-:W-:-:S02]  /*7550*/  ISETP.LT.U32.AND P1, PT, R3, 0x3, P1 ;  /* 0x000000030300780c */ /* 0x000fc40000f21070 */
[----:B------:R-:W-:Y:S01]  /*7560*/  PRMT R13, RZ, 0x7610, R13 ;  /* 0x00007610ff0d7816 */ /* 0x000fe2000000000d */
[----:B------:R-:W0:Y:S01]  /*7570*/  @P3 S2R R5, SR_CgaCtaId ;  /* 0x0000000000053919 */ /* 0x000e220000008800 */
[----:B------:R-:W-:-:S04]  /*7580*/  @P3 MOV R4, 0x400 ;  /* 0x0000040000043802 */ /* 0x000fc80000000f00 */
[----:B0-----:R-:W-:Y:S01]  /*7590*/  @P3 LEA R6, R5, R4, 0x18 ;  /* 0x0000000405063211 */ /* 0x001fe200078ec0ff */
[----:B------:R-:W-:-:S03]  /*75a0*/  IMAD.WIDE.U32 R4, R12, -0x55555555, RZ ;  /* 0xaaaaaaab0c047825 */ /* 0x000fc600078e00ff */
[----:B------:R0:W-:Y:S01]  /*75b0*/  @P3 SYNCS.ARRIVE.TRANS64.A1T0 RZ, [R6+URZ+0x48], RZ ;  /* 0x000048ff06ff39a7 */ /* 0x0001e2000810003f */
[----:B------:R-:W-:Y:S02]  /*75c0*/  ISETP.GE.U32.AND P3, PT, R3, 0x3, PT ;  /* 0x000000030300780c */ /* 0x000fe40003f66070 */
[----:B------:R-:W-:Y:S02]  /*75d0*/  SHF.R.U32.HI R7, RZ, 0x1, R5 ;  /* 0x00000001ff077819 */ /* 0x000fe40000011605 */
[----:B------:R-:W-:Y:S02]  /*75e0*/  SEL R5, RZ, 0x1, !P1 ;  /* 0x00000001ff057807 */ /* 0x000fe40004800000 */
[----:B------:R-:W-:Y:S01]  /*75f0*/  ISETP.GE.U32.AND P1, PT, R16, UR6, PT ;  /* 0x0000000610007c0c */ /* 0x000fe2000bf26070 */
[----:B------:R-:W-:Y:S01]  /*7600*/  IMAD R12, R7, -0x3, R12 ;  /* 0xfffffffd070c7824 */ /* 0x000fe200078e020c */
[----:B------:R-:W-:Y:S02]  /*7610*/  LOP3.LUT R0, R0, R5, RZ, 0x3c, !PT ;  /* 0x0000000500007212 */ /* 0x000fe400078e3cff */
[----:B------:R-:W-:-:S02]  /*7620*/  ISETP.GE.U32.AND.EX P1, PT, R17, UR7, PT, P1 ;  /* 0x0000000711007c0c */ /* 0x000fc4000bf26110 */
[----:B------:R-:W-:Y:S02]  /*7630*/  PRMT R4, RZ, 0x7610, R4 ;  /* 0x00007610ff047816 */ /* 0x000fe40000000004 */
[----:B------:R-:W-:-:S09]  /*7640*/  @P3 LOP3.LUT R0, R0, 0x1, R7, 0x78, !PT ;  /* 0x0000000100003812 */ /* 0x000fd200078e7807 */
[----:B0-----:R-:W-:Y:S05]  /*7650*/  @P1 BRA `(.L_x_171) ;  /* 0x00000004004c1947 */ /* 0x001fea0003800000 */
[----:B------:R-:W-:Y:S01]  /*7660*/  ULDC.64 UR6, c[0x0][0x628] ;  /* 0x00018a0000067ab9 */ /* 0x000fe20000000a00 */
[----:B------:R-:W0:Y:S01]  /*7670*/  S2R R15, SR_CTAID.X ;  /* 0x00000000000f7919 */ /* 0x000e220000002500 */
[----:B------:R-:W-:Y:S01]  /*7680*/  ISETP.NE.U32.AND P1, PT, RZ, UR6, PT ;  /* 0x00000006ff007c0c */ /* 0x000fe2000bf25070 */
[----:B------:R-:W-:Y:S01]  /*7690*/  ULDC UR9, c[0x0][0x630] ;  /* 0x00018c0000097ab9 */ /* 0x000fe20000000800 */
[----:B------:R-:W-:Y:S01]  /*76a0*/  IMAD.MOV.U32 R4, RZ, RZ, R16 ;  /* 0x000000ffff047224 */ /* 0x000fe200078e0010 */
[----:B------:R-:W1:Y:S01]  /*76b0*/  S2R R14, SR_CTAID.Y ;  /* 0x00000000000e7919 */ /* 0x000e620000002600 */
[----:B------:R-:W-:Y:S01]  /*76c0*/  ISETP.NE.AND.EX P1, PT, RZ, UR7, PT, P1 ;  /* 0x00000007ff007c0c */ /* 0x000fe2000bf25310 */
[----:B------:R-:W-:-:S12]  /*76d0*/  IMAD.MOV.U32 R5, RZ, RZ, R17 ;  /* 0x000000ffff057224 */ /* 0x000fd800078e0011 */
[----:B------:R-:W-:Y:S05]  /*76e0*/  @!P1 BRA `(.L_x_172) ;  /* 0x0000000000289947 */ /* 0x000fea0003800000 */
[----:B------:R-:W-:Y:S02]  /*76f0*/  ULDC UR8, c[0x0][0x634] ;  /* 0x00018d0000087ab9 */ /* 0x000fe40000000800 */
[----:B------:R-:W-:-:S05]  /*7700*/  IADD3 R9, P1, R16, UR8, RZ ;  /* 0x0000000810097c10 */ /* 0x000fca000ff3e0ff */
[----:B------:R-:W-:-:S04]  /*7710*/  IMAD.X R19, RZ, RZ, R17, P1 ;  /* 0x000000ffff137224 */ /* 0x000fc800008e0611 */
[----:B------:R-:W-:-:S04]  /*7720*/  IMAD.WIDE.U32 R6, R19, UR6, RZ ;  /* 0x0000000613067c25 */ /* 0x000fc8000f8e00ff */
[----:B------:R-:W-:-:S04]  /*7730*/  IMAD.WIDE.U32 R6, P1, R9, UR7, R6 ;  /* 0x0000000709067c25 */ /* 0x000fc8000f820006 */
[----:B------:R-:W-:-:S04]  /*7740*/  IMAD.WIDE.U32 R8, R9, UR6, RZ ;  /* 0x0000000609087c25 */ /* 0x000fc8000f8e00ff */
[----:B------:R-:W-:Y:S01]  /*7750*/  IMAD.X R5, RZ, RZ, RZ, P1 ;  /* 0x000000ffff057224 */ /* 0x000fe200008e06ff */
[----:B------:R-:W-:Y:S01]  /*7760*/  IADD3 RZ, P1, R9, R6, RZ ;  /* 0x0000000609ff7210 */ /* 0x000fe20007f3e0ff */
[----:B------:R-:W-:-:S04]  /*7770*/  IMAD.MOV.U32 R4, RZ, RZ, R7 ;  /* 0x000000ffff047224 */ /* 0x000fc800078e0007 */
[----:B------:R-:W-:-:S08]  /*7780*/  IMAD.WIDE.U32.X R4, R19, UR7, R4, P1 ;  /* 0x0000000713047c25 */ /* 0x000fd000088e0404 */
.L_x_172:
[--C-:B------:R-:W-:Y:S01]  /*7790*/  SHF.R.U64 R8, R4, UR9, R5.reuse ;  /* 0x0000000904087c19 */ /* 0x100fe20008001205 */
[----:B------:R-:W-:Y:S01]  /*77a0*/  ULDC.64 UR6, c[0x0][0x620] ;  /* 0x0001880000067ab9 */ /* 0x000fe20000000a00 */
[----:B------:R-:W-:Y:S01]  /*77b0*/  SHF.R.U32.HI R4, RZ, UR9, R5 ;  /* 0x00000009ff047c19 */ /* 0x000fe20008011605 */
[----:B------:R-:W2:Y:S01]  /*77c0*/  LDC R24, c[0x0][0x144] ;  /* 0x00005100ff187b82 */ /* 0x000ea20000000800 */
[----:B------:R-:W-:Y:S01]  /*77d0*/  IADD3 R7, P1, RZ, -R8, RZ ;  /* 0x80000008ff077210 */ /* 0x000fe20007f3e0ff */
[----:B------:R-:W-:Y:S01]  /*77e0*/  ULDC.64 UR10, c[0x0][0x640] ;  /* 0x00019000000a7ab9 */ /* 0x000fe20000000a00 */
[----:B0-----:R-:W-:Y:S01]  /*77f0*/  I2FP.F32.U32 R9, R15 ;  /* 0x0000000f00097245 */ /* 0x001fe20000201000 */
[----:B------:R-:W-:Y:S02]  /*7800*/  ULDC UR8, c[0x0][0x608] ;  /* 0x0001820000087ab9 */ /* 0x000fe40000000800 */
[----:B------:R-:W-:Y:S01]  /*7810*/  IMAD.X R4, RZ, RZ, ~R4, P1 ;  /* 0x000000ffff047224 */ /* 0x000fe200008e0e04 */
[----:B------:R-:W-:Y:S01]  /*7820*/  ISETP.NE.U32.AND P1, PT, RZ, UR10, PT ;  /* 0x0000000aff007c0c */ /* 0x000fe2000bf25070 */
[----:B------:R-:W0:Y:S02]  /*7830*/  LDC R21, c[0x0][0x148] ;  /* 0x00005200ff157b82 */ /* 0x000e240000000800 */
[----:B------:R-:W-:Y:S01]  /*7840*/  IMAD R6, R4, UR6, RZ ;  /* 0x0000000604067c24 */ /* 0x000fe2000f8e02ff */
[----:B------:R-:W-:Y:S01]  /*7850*/  ISETP.NE.AND.EX P1, PT, RZ, UR11, PT, P1 ;  /* 0x0000000bff007c0c */ /* 0x000fe2000bf25310 */
[----:B------:R-:W-:Y:S01]  /*7860*/  IMAD.WIDE.U32 R4, R7, UR6, R16 ;  /* 0x0000000607047c25 */ /* 0x000fe2000f8e0010 */
[----:B------:R-:W-:-:S03]  /*7870*/  ULDC UR6, c[0x0][0x150] ;  /* 0x0000540000067ab9 */ /* 0x000fc60000000800 */
[----:B------:R-:W-:Y:S02]  /*7880*/  IMAD R7, R7, UR7, R6 ;  /* 0x0000000707077c24 */ /* 0x000fe4000f8e0206 */
[----:B------:R-:W-:Y:S01]  /*7890*/  FMUL R6, R9, UR6 ;  /* 0x0000000609067c20 */ /* 0x000fe20008400000 */
[----:B------:R-:W-:Y:S01]  /*78a0*/  ULDC UR6, c[0x0][0x618] ;  /* 0x0001860000067ab9 */ /* 0x000fe20000000800 */
[----:B------:R-:W-:Y:S01]  /*78b0*/  ULDC UR7, c[0x0][0x154] ;  /* 0x0000550000077ab9 */ /* 0x000fe20000000800 */
[----:B------:R-:W-:-:S03]  /*78c0*/  IMAD.IADD R5, R5, 0x1, R7 ;  /* 0x0000000105057824 */ /* 0x000fc600078e0207 */
[----:B------:R-:W3:Y:S02]  /*78d0*/  F2I.U32.TRUNC.NTZ R6, R6 ;  /* 0x0000000600067305 */ /* 0x000ee4000020f000 */
[----:B------:R-:W-:Y:S02]  /*78e0*/  SHF.R.U64 R9, R4, UR6, R5 ;  /* 0x0000000604097c19 */ /* 0x000fe40008001205 */
[----:B-1----:R-:W-:-:S05]  /*78f0*/  I2FP.F32.U32 R4, R14 ;  /* 0x0000000e00047245 */ /* 0x002fca0000201000 */
[----:B------:R-:W-:Y:S01]  /*7900*/  FMUL R22, R4, UR7 ;  /* 0x0000000704167c20 */ /* 0x000fe20008400000 */
[----:B------:R-:W-:Y:S01]  /*7910*/  SHF.R.U32.HI R4, RZ, UR6, R5 ;  /* 0x00000006ff047c19 */ /* 0x000fe20008011605 */
[----:B------:R-:W-:-:S03]  /*7920*/  ULDC UR6, c[0x0][0x658] ;  /* 0x0001960000067ab9 */ /* 0x000fc60000000800 */
[--C-:B------:R-:W-:Y:S01]  /*7930*/  SHF.R.U64 R20, R9, UR8, R4.reuse ;  /* 0x0000000809147c19 */ /* 0x100fe20008001204 */
[----:B------:R-:W1:Y:S01]  /*7940*/  F2I.U32.TRUNC.NTZ R22, R22 ;  /* 0x0000001600167305 */ /* 0x000e62000020f000 */
[----:B------:R-:W-:Y:S01]  /*7950*/  SHF.R.U32.HI R5, RZ, UR8, R4 ;  /* 0x00000008ff057c19 */ /* 0x000fe20008011604 */
[----:B---3--:R-:W-:-:S03]  /*7960*/  IMAD.MOV R6, RZ, RZ, -R6 ;  /* 0x000000ffff067224 */ /* 0x008fc600078e0a06 */
[----:B------:R-:W-:Y:S01]  /*7970*/  SHF.R.U64 R19, R20, UR6, R5 ;  /* 0x0000000614137c19 */ /* 0x000fe20008001205 */
[----:B--2---:R-:W-:Y:S01]  /*7980*/  IMAD R15, R24, R6, R15 ;  /* 0x00000006180f7224 */ /* 0x004fe200078e020f */
[----:B------:R-:W-:-:S03]  /*7990*/  SHF.R.U32.HI R23, RZ, UR6, R5 ;  /* 0x00000006ff177c19 */ /* 0x000fc60008011605 */
[----:B------:R-:W-:Y:S02]  /*79a0*/  IMAD.MOV.U32 R4, RZ, RZ, R19 ;  /* 0x000000ffff047224 */ /* 0x000fe400078e0013 */
[----:B------:R-:W-:Y:S01]  /*79b0*/  IMAD.MOV.U32 R5, RZ, RZ, R23 ;  /* 0x000000ffff057224 */ /* 0x000fe200078e0017 */
[----:B-1----:R-:W-:Y:S06]  /*79c0*/  @!P1 BRA `(.L_x_173) ;  /* 0x0000000000289947 */ /* 0x002fec0003800000 */
[----:B------:R-:W-:Y:S02]  /*79d0*/  ULDC UR6, c[0x0][0x64c] ;  /* 0x0001930000067ab9 */ /* 0x000fe40000000800 */
[----:B------:R-:W-:-:S05]  /*79e0*/  IADD3 R5, P1, R19, UR6, RZ ;  /* 0x0000000613057c10 */ /* 0x000fca000ff3e0ff */
[----:B------:R-:W-:-:S04]  /*79f0*/  IMAD.X R23, RZ, RZ, R23, P1 ;  /* 0x000000ffff177224 */ /* 0x000fc800008e0617 */
[----:B------:R-:W-:-:S04]  /*7a00*/  IMAD.WIDE.U32 R6, R23, UR10, RZ ;  /* 0x0000000a17067c25 */ /* 0x000fc8000f8e00ff */
[----:B------:R-:W-:-:S04]  /*7a10*/  IMAD.WIDE.U32 R6, P1, R5, UR11, R6 ;  /* 0x0000000b05067c25 */ /* 0x000fc8000f820006 */
[----:B------:R-:W-:-:S04]  /*7a20*/  IMAD.WIDE.U32 R4, R5, UR10, RZ ;  /* 0x0000000a05047c25 */ /* 0x000fc8000f8e00ff */
[----:B------:R-:W-:Y:S01]  /*7a30*/  IMAD.MOV.U32 R4, RZ, RZ, R7 ;  /* 0x000000ffff047224 */ /* 0x000fe200078e0007 */
[----:B------:R-:W-:Y:S01]  /*7a40*/  IADD3 RZ, P3, R5, R6, RZ ;  /* 0x0000000605ff7210 */ /* 0x000fe20007f7e0ff */
[----:B------:R-:W-:-:S04]  /*7a50*/  IMAD.X R5, RZ, RZ, RZ, P1 ;  /* 0x000000ffff057224 */ /* 0x000fc800008e06ff */
[----:B------:R-:W-:-:S08]  /*7a60*/  IMAD.WIDE.U32.X R4, R23, UR11, R4, P3 ;  /* 0x0000000b17047c25 */ /* 0x000fd000098e0404 */
.L_x_173:
[----:B------:R-:W-:Y:S01]  /*7a70*/  ISETP.NE.AND P1, PT, R2, 0x1, PT ;  /* 0x000000010200780c */ /* 0x000fe20003f25270 */
[----:B------:R-:W-:Y:S01]  /*7a80*/  ULDC UR6, c[0x0][0x648] ;  /* 0x0001920000067ab9 */ /* 0x000fe20000000800 */
[----:B------:R-:W-:Y:S01]  /*7a90*/  LOP3.LUT R20, R20, UR5, RZ, 0xc0, !PT ;  /* 0x0000000514147c12 */ /* 0x000fe2000f8ec0ff */
[----:B------:R-:W-:Y:S01]  /*7aa0*/  IMAD.MOV R22, RZ, RZ, -R22 ;  /* 0x000000ffff167224 */ /* 0x000fe200078e0a16 */
[----:B------:R-:W-:Y:S01]  /*7ab0*/  SHF.R.U64 R5, R4, UR6, R5 ;  /* 0x0000000604057c19 */ /* 0x000fe20008001205 */
[----:B------:R-:W-:Y:S01]  /*7ac0*/  ULDC UR6, c[0x0][0x638] ;  /* 0x00018e0000067ab9 */ /* 0x000fe20000000800 */
[----:B------:R-:W-:Y:S01]  /*7ad0*/  LOP3.LUT R6, R9, UR4, RZ, 0xc0, !PT ;  /* 0x0000000409067c12 */ /* 0x000fe2000f8ec0ff */
[----:B------:R-:W-:Y:S02]  /*7ae0*/  ULDC UR7, c[0x0][0x610] ;  /* 0x0001840000077ab9 */ /* 0x000fe40000000800 */
[----:B------:R-:W-:Y:S02]  /*7af0*/  IMAD.MOV R4, RZ, RZ, -R5 ;  /* 0x000000ffff047224 */ /* 0x000fe400078e0a05 */
[----:B------:R-:W-:-:S02]  /*7b00*/  IMAD R20, R5, UR13, R20 ;  /* 0x0000000d05147c24 */ /* 0x000fc4000f8e0214 */
[----:B0-----:R-:W-:Y:S02]  /*7b10*/  @P1 IMAD R15, R21, R22, R14 ;  /* 0x00000016150f1224 */ /* 0x001fe400078e020e */
[----:B------:R-:W-:Y:S01]  /*7b20*/  IMAD R19, R4, UR6, R19 ;  /* 0x0000000604137c24 */ /* 0x000fe2000f8e0213 */
[----:B------:R-:W-:Y:S01]  /*7b30*/  ULDC UR6, c[0x0][0x600] ;  /* 0x0001800000067ab9 */ /* 0x000fe20000000800 */
[----:B------:R-:W-:Y:S02]  /*7b40*/  IMAD R15, R20, UR7, R15 ;  /* 0x00000007140f7c24 */ /* 0x000fe4000f8e020f */
[----:B------:R-:W-:Y:S02]  /*7b50*/  IMAD R6, R19, UR6, R6 ;  /* 0x0000000613067c24 */ /* 0x000fe4000f8e0206 */
[----:B------:R-:W-:-:S03]  /*7b60*/  IMAD.MOV.U32 R4, RZ, RZ, 0x1 ;  /* 0x00000001ff047424 */ /* 0x000fc600078e00ff */
[----:B------:R-:W-:Y:S02]  /*7b70*/  SEL R20, R6, R15, !P1 ;  /* 0x0000000f06147207 */ /* 0x000fe40004800000 */
[----:B------:R-:W-:-:S07]  /*7b80*/  SEL R19, R15, R6, !P1 ;  /* 0x000000060f137207 */ /* 0x000fce0004800000 */
.L_x_171:
[----:B------:R-:W-:Y:S05]  /*7b90*/  BSYNC B1 ;  /* 0x0000000000017941 */ /* 0x000fea0003800000 */
.L_x_170:
[----:B------:R-:W-:-:S13]  /*7ba0*/  LOP3.LUT P1, RZ, R4, 0xff, RZ, 0xc0, !PT ;  /* 0x000000ff04ff7812 */ /* 0x000fda000782c0ff */
[----:B------:R-:W-:Y:S05]  /*7bb0*/  @P1 BRA `(.L_x_174) ;  /* 0xfffffff400241947 */ /* 0x000fea000383ffff */
[----:B------:R-:W-:Y:S05]  /*7bc0*/  BSYNC B0 ;  /* 0x0000000000007941 */ /* 0x000fea0003800000 */
.L_x_162:
[----:B------:R-:W-:-:S03]  /*7bd0*/  UMOV UR6, 0xffffffff ;  /* 0xffffffff00067882 */ /* 0x000fc60000000000 */
[----:B------:R-:W-:Y:S05]  /*7be0*/  BRA.DIV UR6, `(.L_x_175) ;  /* 0x0000000206f47947 */ /* 0x000fea000b800000 */
[----:B------:R-:W-:-:S13]  /*7bf0*/  ELECT P6, URZ, PT ;  /* 0x00000000003f782f */ /* 0x000fda00038c0000 */
.L_x_188:
[----:B------:R-:W-:Y:S04]  /*7c00*/  BSSY B0, `(.L_x_176) ;  /* 0x0000022000007945 */ /* 0x000fe80003800000 */
[----:B------:R-:W-:Y:S05]  /*7c10*/  @!P6 BRA `(.L_x_177) ;  /* 0x000000000080e947 */ /* 0x000fea0003800000 */
[----:B------:R-:W-:-:S04]  /*7c20*/  LOP3.LUT R18, R18, 0x2, RZ, 0xfc, !PT ;  /* 0x0000000212127812 */ /* 0x000fc800078efcff */
[----:B------:R-:W-:-:S13]  /*7c30*/  ISETP.NE.AND P0, PT, R18, 0x3, PT ;  /* 0x000000031200780c */ /* 0x000fda0003f05270 */
[----:B------:R-:W-:Y:S05]  /*7c40*/  @!P0 BRA `(.L_x_178) ;  /* 0x0000000000048947 */ /* 0x000fea0003800000 */
[----:B------:R-:W-:Y:S01]  /*7c50*/  BPT.TRAP 0x1 ;  /* 0x000000040000795c */ /* 0x000fe20000300000 */
.L_x_178:
[----:B------:R-:W0:Y:S01]  /*7c60*/  S2R R3, SR_CgaCtaId ;  /* 0x0000000000037919 */ /* 0x000e220000008800 */
[----:B------:R-:W-:-:S04]  /*7c70*/  MOV R2, 0x400 ;  /* 0x0000040000027802 */ /* 0x000fc80000000f00 */
[----:B0-----:R-:W-:Y:S02]  /*7c80*/  LEA R3, R3, R2, 0x18 ;  /* 0x0000000203037211 */ /* 0x001fe400078ec0ff */
[----:B------:R-:W-:-:S03]  /*7c90*/  SHF.L.U32 R2, R0, 0x1f, RZ ;  /* 0x0000001f00027819 */ /* 0x000fc600000006ff */
[----:B------:R-:W-:-:S04]  /*7ca0*/  VIADD R3, R3, 0x18 ;  /* 0x0000001803037836 */ /* 0x000fc80000000000 */
[C---:B------:R-:W-:Y:S02]  /*7cb0*/  IMAD R7, R12.reuse, 0x8, R3 ;  /* 0x000000080c077824 */ /* 0x040fe400078e0203 */
[----:B------:R-:W-:Y:S02]  /*7cc0*/  VIADD R12, R12, 0x1 ;  /* 0x000000010c0c7836 */ /* 0x000fe40000000000 */
[----:B------:R-:W0:Y:S03]  /*7cd0*/  SYNCS.PHASECHK.TRANS64.TRYWAIT P0, [R7+URZ], R2 ;  /* 0x00000002070075a7 */ /* 0x000e26000800017f */
[----:B------:R-:W-:-:S04]  /*7ce0*/  ISETP.NE.AND P1, PT, R12, 0x3, PT ;  /* 0x000000030c00780c */ /* 0x000fc80003f25270 */
[----:B------:R-:W-:Y:S02]  /*7cf0*/  SEL R5, RZ, 0x1, P1 ;  /* 0x00000001ff057807 */ /* 0x000fe40000800000 */
[----:B------:R-:W-:Y:S02]  /*7d00*/  SEL R12, R12, RZ, P1 ;  /* 0x000000ff0c0c7207 */ /* 0x000fe40000800000 */
[----:B------:R-:W-:-:S03]  /*7d10*/  LOP3.LUT R5, R0, R5, RZ, 0x3c, !PT ;  /* 0x0000000500057212 */ /* 0x000fc600078e3cff */
[----:B------:R-:W-:Y:S01]  /*7d20*/  IMAD R9, R12, 0x8, R3 ;  /* 0x000000080c097824 */ /* 0x000fe200078e0203 */
[----:B------:R-:W-:Y:S01]  /*7d30*/  SHF.L.U32 R4, R5, 0x1f, RZ ;  /* 0x0000001f05047819 */ /* 0x000fe200000006ff */
[----:B0-----:R-:W-:Y:S06]  /*7d40*/  @!P0 BRA `(.L_x_179) ;  /* 0x0000000000bc8947 */ /* 0x001fec0003800000 */
.L_x_189:
[----:B------:R-:W1:Y:S01]  /*7d50*/  SYNCS.PHASECHK.TRANS64.TRYWAIT P0, [R9+URZ], R4 ;  /* 0x00000004090075a7 */ /* 0x000e62000800017f */
[----:B------:R-:W-:-:S05]  /*7d60*/  VIADD R0, R12, 0x1 ;  /* 0x000000010c007836 */ /* 0x000fca0000000000 */
[----:B------:R-:W-:-:S04]  /*7d70*/  ISETP.NE.AND P1, PT, R0, 0x3, PT ;  /* 0x000000030000780c */ /* 0x000fc80003f25270 */
[----:B0-----:R-:W-:Y:S02]  /*7d80*/  SEL R2, RZ, 0x1, P1 ;  /* 0x00000001ff027807 */ /* 0x001fe40000800000 */
[----:B------:R-:W-:Y:S02]  /*7d90*/  SEL R0, R0, RZ, P1 ;  /* 0x000000ff00007207 */ /* 0x000fe40000800000 */
[----:B------:R-:W-:Y:S01]  /*7da0*/  LOP3.LUT R2, R5, R2, RZ, 0x3c, !PT ;  /* 0x0000000205027212 */ /* 0x000fe200078e3cff */
[----:B-1----:R-:W-:Y:S06]  /*7db0*/  @!P0 BRA `(.L_x_180) ;  /* 0x0000000000b48947 */ /* 0x002fec0003800000 */
.L_x_190:
[----:B------:R-:W-:Y:S01]  /*7dc0*/  IMAD R3, R0, 0x8, R3 ;  /* 0x0000000800037824 */ /* 0x000fe200078e0203 */
[----:B------:R-:W-:-:S07]  /*7dd0*/  SHF.L.U32 R0, R2, 0x1f, RZ ;  /* 0x0000001f02007819 */ /* 0x000fce00000006ff */
.L_x_181:
[----:B-1----:R1:W2:Y:S02]  /*7de0*/  SYNCS.PHASECHK.TRANS64.TRYWAIT P0, [R3+URZ], R0 ;  /* 0x00000000030075a7 */ /* 0x0022a4000800017f */
[----:B--2---:R-:W-:Y:S05]  /*7df0*/  @!P0 NANOSLEEP.SYNCS 0x989680 ;  /* 0x009896800000895d */ /* 0x004fea0003900000 */
[----:B------:R-:W2:Y:S02]  /*7e00*/  @!P0 SYNCS.PHASECHK.TRANS64 P0, [R3+URZ], R0 ;  /* 0x00000000030085a7 */ /* 0x000ea4000800007f */
[----:B--2---:R-:W-:Y:S05]  /*7e10*/  @!P0 BRA `(.L_x_181) ;  /* 0xfffffffc00f08947 */ /* 0x004fea000383ffff */
.L_x_177:
[----:B------:R-:W-:Y:S05]  /*7e20*/  BSYNC B0 ;  /* 0x0000000000007941 */ /* 0x000fea0003800000 */
.L_x_176:
[----:B------:R-:W-:Y:S05]  /*7e30*/  EXIT ;  /* 0x000000000000794d */ /* 0x000fea0003800000 */
.L_x_17:
[----:B-1----:R1:W2:Y:S02]  /*7e40*/  SYNCS.PHASECHK.TRANS64.TRYWAIT P1, [R3+URZ], R0 ;  /* 0x00000000030075a7 */ /* 0x0022a4000802017f */
[----:B--2---:R-:W-:Y:S05]  /*7e50*/  @!P1 NANOSLEEP.SYNCS 0x989680 ;  /* 0x009896800000995d */ /* 0x004fea0003900000 */
[----:B------:R-:W2:Y:S02]  /*7e60*/  @!P1 SYNCS.PHASECHK.TRANS64 P1, [R3+URZ], R0 ;  /* 0x00000000030095a7 */ /* 0x000ea4000802007f */
[----:B--2---:R-:W-:Y:S05]  /*7e70*/  @!P1 BRA `(.L_x_17) ;  /* 0xfffffffc00f09947 */ /* 0x004fea000383ffff */
[----:B------:R-:W-:Y:S05]  /*7e80*/  BRA `(.L_x_16) ;  /* 0xffffff9400807947 */ /* 0x000fea000383ffff */
.L_x_22:
[----:B-1----:R-:W-:-:S04]  /*7e90*/  IMAD.U32 R4, RZ, RZ, UR8 ;  /* 0x00000008ff047e24 */ /* 0x002fc8000f8e00ff */
[----:B------:R1:W2:Y:S03]  /*7ea0*/  SYNCS.PHASECHK.TRANS64.TRYWAIT P1, [R4+URZ], R3 ;  /* 0x00000003040075a7 */ /* 0x0002a6000802017f */
[----:B--2---:R-:W-:Y:S05]  /*7eb0*/  @!P1 NANOSLEEP.SYNCS 0x989680 ;  /* 0x009896800000995d */ /* 0x004fea0003900000 */
[----:B------:R-:W2:Y:S02]  /*7ec0*/  @!P1 SYNCS.PHASECHK.TRANS64 P1, [R4+URZ], R3 ;  /* 0x00000003040095a7 */ /* 0x000ea4000802007f */
[----:B--2---:R-:W-:Y:S05]  /*7ed0*/  @!P1 BRA `(.L_x_22) ;  /* 0xfffffffc00ec9947 */ /* 0x004fea000383ffff */
[----:B------:R-:W-:Y:S05]  /*7ee0*/  BRA `(.L_x_21) ;  /* 0xffffff9800bc7947 */ /* 0x000fea000383ffff */
.L_x_163:
[----:B------:R-:W-:Y:S01]  /*7ef0*/  BSSY B1, `(.L_x_182) ;  /* 0x0000006000017945 */ /* 0x000fe20003800000 */
[----:B------:R-:W-:-:S07]  /*7f00*/  IMAD.MOV.U32 R15, RZ, RZ, -0x1 ;  /* 0xffffffffff0f7424 */ /* 0x000fce00078e00ff */
[----:B------:R-:W-:Y:S05]  /*7f10*/  WARPSYNC.COLLECTIVE R15, `(.L_x_183) ;  /* 0x000000000f0c7348 */ /* 0x000fea0003c00000 */
[----:B------:R-:W-:Y:S02]  /*7f20*/  ELECT P6, UR62, PT ;  /* 0x00000000003e782f */ /* 0x000fe400038c0000 */
[----:B------:R-:W-:Y:S01]  /*7f30*/  MOV R14, UR62 ;  /* 0x0000003e000e7c02 */ /* 0x000fe20008000f00 */
[----:B------:R-:W-:Y:S10]  /*7f40*/  ENDCOLLECTIVE ;  /* 0x000000000000791b */ /* 0x000ff40003800000 */
.L_x_183:
[----:B------:R-:W-:Y:S05]  /*7f50*/  BSYNC B1 ;  /* 0x0000000000017941 */ /* 0x000fea0003800000 */
.L_x_182:
[----:B------:R-:W-:Y:S05]  /*7f60*/  BRA `(.L_x_184) ;  /* 0xfffffff000447947 */ /* 0x000fea000383ffff */
.L_x_166:
[----:B0-----:R0:W1:Y:S02]  /*7f70*/  SYNCS.PHASECHK.TRANS64.TRYWAIT P1, [R14+URZ+0x18], R7 ;  /* 0x000018070e0075a7 */ /* 0x001064000802017f */
[----:B-1----:R-:W-:Y:S05]  /*7f80*/  @!P1 NANOSLEEP.SYNCS 0x989680 ;  /* 0x009896800000995d */ /* 0x002fea0003900000 */
[----:B------:R-:W1:Y:S02]  /*7f90*/  @!P1 SYNCS.PHASECHK.TRANS64 P1, [R14+URZ+0x18], R7 ;  /* 0x000018070e0095a7 */ /* 0x000e64000802007f */
[----:B-1----:R-:W-:Y:S05]  /*7fa0*/  @!P1 BRA `(.L_x_166) ;  /* 0xfffffffc00f09947 */ /* 0x002fea000383ffff */
[----:B------:R-:W-:Y:S05]  /*7fb0*/  BRA `(.L_x_185) ;  /* 0xfffffff000787947 */ /* 0x000fea000383ffff */
.L_x_175:
[----:B------:R-:W-:Y:S01]  /*7fc0*/  BSSY B0, `(.L_x_186) ;  /* 0x0000006000007945 */ /* 0x000fe20003800000 */
[----:B------:R-:W-:-:S07]  /*7fd0*/  IMAD.MOV.U32 R15, RZ, RZ, -0x1 ;  /* 0xffffffffff0f7424 */ /* 0x000fce00078e00ff */
[----:B------:R-:W-:Y:S05]  /*7fe0*/  WARPSYNC.COLLECTIVE R15, `(.L_x_187) ;  /* 0x000000000f0c7348 */ /* 0x000fea0003c00000 */
[----:B------:R-:W-:Y:S02]  /*7ff0*/  ELECT P6, UR62, PT ;  /* 0x00000000003e782f */ /* 0x000fe400038c0000 */
[----:B------:R-:W-:Y:S01]  /*8000*/  MOV R14, UR62 ;  /* 0x0000003e000e7c02 */ /* 0x000fe20008000f00 */
[----:B------:R-:W-:Y:S10]  /*8010*/  ENDCOLLECTIVE ;  /* 0x000000000000791b */ /* 0x000ff40003800000 */
.L_x_187:
[----:B------:R-:W-:Y:S05]  /*8020*/  BSYNC B0 ;  /* 0x0000000000007941 */ /* 0x000fea0003800000 */
.L_x_186:
[----:B------:R-:W-:Y:S05]  /*8030*/  BRA `(.L_x_188) ;  /* 0xfffffff800f07947 */ /* 0x000fea000383ffff */
.L_x_179:
[----:B0-----:R0:W1:Y:S02]  /*8040*/  SYNCS.PHASECHK.TRANS64.TRYWAIT P0, [R7+URZ], R2 ;  /* 0x00000002070075a7 */ /* 0x001064000800017f */
[----:B-1----:R-:W-:Y:S05]  /*8050*/  @!P0 NANOSLEEP.SYNCS 0x989680 ;  /* 0x009896800000895d */ /* 0x002fea0003900000 */
[----:B------:R-:W1:Y:S02]  /*8060*/  @!P0 SYNCS.PHASECHK.TRANS64 P0, [R7+URZ], R2 ;  /* 0x00000002070085a7 */ /* 0x000e64000800007f */
[----:B-1----:R-:W-:Y:S05]  /*8070*/  @!P0 BRA `(.L_x_179) ;  /* 0xfffffffc00f08947 */ /* 0x002fea000383ffff */
[----:B------:R-:W-:Y:S05]  /*8080*/  BRA `(.L_x_189) ;  /* 0xfffffffc00307947 */ /* 0x000fea000383ffff */
.L_x_180:
[----:B0-----:R0:W1:Y:S02]  /*8090*/  SYNCS.PHASECHK.TRANS64.TRYWAIT P0, [R9+URZ], R4 ;  /* 0x00000004090075a7 */ /* 0x001064000800017f */
[----:B-1----:R-:W-:Y:S05]  /*80a0*/  @!P0 NANOSLEEP.SYNCS 0x989680 ;  /* 0x009896800000895d */ /* 0x002fea0003900000 */
[----:B------:R-:W1:Y:S02]  /*80b0*/  @!P0 SYNCS.PHASECHK.TRANS64 P0, [R9+URZ], R4 ;  /* 0x00000004090085a7 */ /* 0x000e64000800007f */
[----:B-1----:R-:W-:Y:S05]  /*80c0*/  @!P0 BRA `(.L_x_180) ;  /* 0xfffffffc00f08947 */ /* 0x002fea000383ffff */
[----:B------:R-:W-:Y:S05]  /*80d0*/  BRA `(.L_x_190) ;  /* 0xfffffffc00387947 */ /* 0x000fea000383ffff */
.L_x_191:
[----:B------:R-:W-:-:S00]  /*80e0*/  BRA `(.L_x_191) ;  /* 0xfffffffc00fc7947 */ /* 0x000fc0000383ffff */
[----:B------:R-:W-:-:S00]  /*80f0*/  NOP ;  /* 0x0000000000007918 */ /* 0x000fc00000000000 */
        /* <DEDUP_REMOVED lines=8> */
.L_x_192:


//--------------------- .nv.global.init           --------------------------
	.section	.nv.global.init,"aw",@progbits
.nv.global.init:
	.type		$str$22,@object
	.size		$str$22,($str$23 - $str$22)
$str$22:
        /*0000*/ 	.byte	0x6b, 0x5f, 0x74, 0x69, 0x6c, 0x65, 0x5f, 0x63, 0x6f, 0x75, 0x6e, 0x74, 0x20, 0x3e, 0x3d, 0x20
        /*0010*/ 	.byte	0x31, 0x00
	.type		$str$23,@object
	.size		$str$23,(__unnamed_1 - $str$23)
$str$23:
        /*0012*/ 	.byte	0x2f, 0x74, 0x6d, 0x70, 0x2f, 0x63, 0x75, 0x74, 0x6c, 0x61, 0x73, 0x73, 0x5f, 0x73, 0x77, 0x65
        /*0022*/ 	.byte	0x65, 0x70, 0x5f, 0x73, 0x72, 0x63, 0x2f, 0x69, 0x6e, 0x63, 0x6c, 0x75, 0x64, 0x65, 0x2f, 0x63
        /*0032*/ 	.byte	0x75, 0x74, 0x6c, 0x61, 0x73, 0x73, 0x2f, 0x67, 0x65, 0x6d, 0x6d, 0x2f, 0x63, 0x6f, 0x6c, 0x6c
        /*0042*/ 	.byte	0x65, 0x63, 0x74, 0x69, 0x76, 0x65, 0x2f, 0x73, 0x6d, 0x39, 0x30, 0x5f, 0x6d, 0x6d, 0x61, 0x5f
        /*0052*/ 	.byte	0x74, 0x6d, 0x61, 0x5f, 0x67, 0x6d, 0x6d, 0x61, 0x5f, 0x73, 0x73, 0x5f, 0x77, 0x61, 0x72, 0x70
        /*0062*/ 	.byte	0x73, 0x70, 0x65, 0x63, 0x69, 0x61, 0x6c, 0x69, 0x7a, 0x65, 0x64, 0x2e, 0x68, 0x70, 0x70, 0x00
	.type		__unnamed_1,@object
	.size		__unnamed_1,(.L_0 - __unnamed_1)
__unnamed_1:
        /*0072*/ 	.byte	0x76, 0x6f, 0x69, 0x64, 0x20, 0x63, 0x75, 0x74, 0x6c, 0x61, 0x73, 0x73, 0x3a, 0x3a, 0x67, 0x65
        /* <DEDUP_REMOVED lines=179> */
        /*0bb2*/ 	.byte	0x3a, 0x3a, 0x69, 0x64, 0x65, 0x6e, 0x74, 0x69, 0x74, 0x79, 0x5d, 0x00
.L_0:


//--------------------- .nv.shared._ZN7cutlass13device_kernelINS_4gemm6kernel13GemmUniversalIN4cute5tupleIJiiiiEEENS1_10collective13CollectiveMmaINS1_34MainloopSm90TmaGmmaWarpSpecializedILi3ENS5_IJNS4_1CILi1EEESB_SB_EEENS1_35KernelTmaWarpSpecializedCooperativeEEENS5_IJNSA_ILi128EEESF_SF_EEENS_6half_tENS5_IJlSB_lEEESH_SI_NS4_8TiledMMAINS4_8MMA_AtomIJNS4_4SM904GMMA26MMA_64x128x16_F32F16F16_SSILNSM_5MajorE0ELSO_0ELNSM_7ScaleInE1ELSP_1EEEEEENS4_6LayoutINS5_IJNSA_ILi2EEESB_SB_EEENS5_IJSB_NSA_ILi0EEESV_EEEEENS5_IJNS4_10UnderscoreESY_SY_EEEEENS4_13SM90_TMA_LOADENS4_14ComposedLayoutINS4_7SwizzleILi3ELi4ELi3EEENS4_18smem_ptr_flag_bitsILi16EEENSS_INS5_IJNSA_ILi8EEENSA_ILi64EEEEEENS5_IJS18_SB_EEEEEEEvNS4_8identityES11_S1C_vS1D_EENS_8epilogue10collective6detail29Sm90TmaWarpSpecializedAdapterINS1G_15DefaultEpilogueISH_SI_SI_NS1F_6thread17LinearCombinationISH_Li1EffLNS1K_9ScaleType4KindE0ELNS_15FloatRoundStyleE2ESH_EENS1_15EpilogueDefaultEEEEEvvEEEEvNT_6ParamsE --------------------------
	.section	.nv.shared._ZN7cutlass13device_kernelINS_4gemm6kernel13GemmUniversalIN4cute5tupleIJiiiiEEENS1_10collective13CollectiveMmaINS1_34MainloopSm90TmaGmmaWarpSpecializedILi3ENS5_IJNS4_1CILi1EEESB_SB_EEENS1_35KernelTmaWarpSpecializedCooperativeEEENS5_IJNSA_ILi128EEESF_SF_EEENS_6half_tENS5_IJlSB_lEEESH_SI_NS4_8TiledMMAINS4_8MMA_AtomIJNS4_4SM904GMMA26MMA_64x128x16_F32F16F16_SSILNSM_5MajorE0ELSO_0ELNSM_7ScaleInE1ELSP_1EEEEEENS4_6LayoutINS5_IJNSA_ILi2EEESB_SB_EEENS5_IJSB_NSA_ILi0EEESV_EEEEENS5_IJNS4_10UnderscoreESY_SY_EEEEENS4_13SM90_TMA_LOADENS4_14ComposedLayoutINS4_7SwizzleILi3ELi4ELi3EEENS4_18smem_ptr_flag_bitsILi16EEENSS_INS5_IJNSA_ILi8EEENSA_ILi64EEEEEENS5_IJS18_SB_EEEEEEEvNS4_8identityES11_S1C_vS1D_EENS_8epilogue10collective6detail29Sm90TmaWarpSpecializedAdapterINS1G_15DefaultEpilogueISH_SI_SI_NS1F_6thread17LinearCombinationISH_Li1EffLNS1K_9ScaleType4KindE0ELNS_15FloatRoundStyleE2ESH_EENS1_15EpilogueDefaultEEEEEvvEEEEvNT_6ParamsE,"aw",@nobits
	.sectionflags	@""
	.align	16
	.zero		1024


//--------------------- .nv.shared.reserved.0     --------------------------
	.section	.nv.shared.reserved.0,"aw",@nobits
	.weak		__nv_reservedSMEM_offset_0_alias
	.size		__nv_reservedSMEM_offset_0_alias, 0, 0
	.other		__nv_reservedSMEM_offset_0_alias,@"STO_CUDA_RESERVED_SHARED STV_DEFAULT"
__nv_reservedSMEM_offset_0_alias:
	.zero		0


//--------------------- .nv.global                --------------------------
	.section	.nv.global,"aw",@nobits
.nv.global:
	.type		_ZN39_INTERNAL_eccae754_4_k_cu_333c6772_28874cute1_E,@object
	.size		_ZN39_INTERNAL_eccae754_4_k_cu_333c6772_28874cute1_E,(_ZN39_INTERNAL_eccae754_4_k_cu_333c6772_28874cuda3std3__45__cpo6cbeginE - _ZN39_INTERNAL_eccae754_4_k_cu_333c6772_28874cute1_E)
_ZN39_INTERNAL_eccae754_4_k_cu_333c6772_28874cute1_E:
	.zero		1
	.type		_ZN39_INTERNAL_eccae754_4_k_cu_333c6772_28874cuda3std3__45__cpo6cbeginE,@object
	.size		_ZN39_INTERNAL_eccae754_4_k_cu_333c6772_28874cuda3std3__45__cpo6cbeginE,(_ZN39_INTERNAL_eccae754_4_k_cu_333c6772_28874cuda3std3__48in_placeE - _ZN39_INTERNAL_eccae754_4_k_cu_333c6772_28874cuda3std3__45__cpo6cbeginE)
_ZN39_INTERNAL_eccae754_4_k_cu_333c6772_28874cuda3std3__45__cpo6cbeginE:
	.zero		1
	.type		_ZN39_INTERNAL_eccae754_4_k_cu_333c6772_28874cuda3std3__48in_placeE,@object
	.size		_ZN39_INTERNAL_eccae754_4_k_cu_333c6772_28874cuda3std3__48in_placeE,(_ZN39_INTERNAL_eccae754_4_k_cu_333c6772_28874cuda3std6ranges3__45__cpo9iter_moveE - _ZN39_INTERNAL_eccae754_4_k_cu_333c6772_28874cuda3std3__48in_placeE)
_ZN39_INTERNAL_eccae754_4_k_cu_333c6772_28874cuda3std3__48in_placeE:
	.zero		1
	.type		_ZN39_INTERNAL_eccae754_4_k_cu_333c6772_28874cuda3std6ranges3__45__cpo9iter_moveE,@object
	.size		_ZN39_INTERNAL_eccae754_4_k_cu_333c6772_28874cuda3std6ranges3__45__cpo9iter_moveE,(_ZN39_INTERNAL_eccae754_4_k_cu_333c6772_28874cuda3std3__45__cpo5beginE - _ZN39_INTERNAL_eccae754_4_k_cu_333c6772_28874cuda3std6ranges3__45__cpo9iter_moveE)
_ZN39_INTERNAL_eccae754_4_k_cu_333c6772_28874cuda3std6ranges3__45__cpo9iter_moveE:
	.zero		1
	.type		_ZN39_INTERNAL_eccae754_4_k_cu_333c6772_28874cuda3std3__45__cpo5beginE,@object
	.size		_ZN39_INTERNAL_eccae754_4_k_cu_333c6772_28874cuda3std3__45__cpo5beginE,(_ZN39_INTERNAL_eccae754_4_k_cu_333c6772_28874cuda3std3__441_GLOBAL__N__eccae754_4_k_cu_333c6772_28876ignoreE - _ZN39_INTERNAL_eccae754_4_k_cu_333c6772_28874cuda3std3__45__cpo5beginE)
_ZN39_INTERNAL_eccae754_4_k_cu_333c6772_28874cuda3std3__45__cpo5beginE:
	.zero		1
	.type		_ZN39_INTERNAL_eccae754_4_k_cu_333c6772_28874cuda3std3__441_GLOBAL__N__eccae754_4_k_cu_333c6772_28876ignoreE,@object
	.size		_ZN39_INTERNAL_eccae754_4_k_cu_333c6772_28874cuda3std3__441_GLOBAL__N__eccae754_4_k_cu_333c6772_28876ignoreE,(_ZN39_INTERNAL_eccae754_4_k_cu_333c6772_28874cute7productE - _ZN39_INTERNAL_eccae754_4_k_cu_333c6772_28874cuda3std3__441_GLOBAL__N__eccae754_4_k_cu_333c6772_28876ignoreE)
_ZN39_INTERNAL_eccae754_4_k_cu_333c6772_28874cuda3std3__441_GLOBAL__N__eccae754_4_k_cu_333c6772_28876ignoreE:
	.zero		1
	.type		_ZN39_INTERNAL_eccae754_4_k_cu_333c6772_28874cute7productE,@object
	.size		_ZN39_INTERNAL_eccae754_4_k_cu_333c6772_28874cute7productE,(_ZN39_INTERNAL_eccae754_4_k_cu_333c6772_28874cuda3std3__45__cpo3endE - _ZN39_INTERNAL_eccae754_4_k_cu_333c6772_28874cute7productE)
_ZN39_INTERNAL_eccae754_4_k_cu_333c6772_28874cute7productE:
	.zero		1
	.type		_ZN39_INTERNAL_eccae754_4_k_cu_333c6772_28874cuda3std3__45__cpo3endE,@object
	.size		_ZN39_INTERNAL_eccae754_4_k_cu_333c6772_28874cuda3std3__45__cpo3endE,(_ZN39_INTERNAL_eccae754_4_k_cu_333c6772_28874cuda3std3__419piecewise_constructE - _ZN39_INTERNAL_eccae754_4_k_cu_333c6772_28874cuda3std3__45__cpo3endE)
_ZN39_INTERNAL_eccae754_4_k_cu_333c6772_28874cuda3std3__45__cpo3endE:
	.zero		1
	.type		_ZN39_INTERNAL_eccae754_4_k_cu_333c6772_28874cuda3std3__419piecewise_constructE,@object
	.size		_ZN39_INTERNAL_eccae754_4_k_cu_333c6772_28874cuda3std3__419piecewise_constructE,(_ZN39_INTERNAL_eccae754_4_k_cu_333c6772_28874cuda3std3__45__cpo4cendE - _ZN39_INTERNAL_eccae754_4_k_cu_333c6772_28874cuda3std3__419piecewise_constructE)
_ZN39_INTERNAL_eccae754_4_k_cu_333c6772_28874cuda3std3__419piecewise_constructE:
	.zero		1
	.type		_ZN39_INTERNAL_eccae754_4_k_cu_333c6772_28874cuda3std3__45__cpo4cendE,@object
	.size		_ZN39_INTERNAL_eccae754_4_k_cu_333c6772_28874cuda3std3__45__cpo4cendE,(_ZN39_INTERNAL_eccae754_4_k_cu_333c6772_28874cuda3std6ranges3__45__cpo4swapE - _ZN39_INTERNAL_eccae754_4_k_cu_333c6772_28874cuda3std3__45__cpo4cendE)
_ZN39_INTERNAL_eccae754_4_k_cu_333c6772_28874cuda3std3__45__cpo4cendE:
	.zero		1
	.type		_ZN39_INTERNAL_eccae754_4_k_cu_333c6772_28874cuda3std6ranges3__45__cpo4swapE,@object
	.size		_ZN39_INTERNAL_eccae754_4_k_cu_333c6772_28874cuda3std6ranges3__45__cpo4swapE,(.L_8 - _ZN39_INTERNAL_eccae754_4_k_cu_333c6772_28874cuda3std6ranges3__45__cpo4swapE)
_ZN39_INTERNAL_eccae754_4_k_cu_333c6772_28874cuda3std6ranges3__45__cpo4swapE:
	.zero		1
.L_8:


//--------------------- .nv.constant0._ZN7cutlass13device_kernelINS_4gemm6kernel13GemmUniversalIN4cute5tupleIJiiiiEEENS1_10collective13CollectiveMmaINS1_34MainloopSm90TmaGmmaWarpSpecializedILi3ENS5_IJNS4_1CILi1EEESB_SB_EEENS1_35KernelTmaWarpSpecializedCooperativeEEENS5_IJNSA_ILi128EEESF_SF_EEENS_6half_tENS5_IJlSB_lEEESH_SI_NS4_8TiledMMAINS4_8MMA_AtomIJNS4_4SM904GMMA26MMA_64x128x16_F32F16F16_SSILNSM_5MajorE0ELSO_0ELNSM_7ScaleInE1ELSP_1EEEEEENS4_6LayoutINS5_IJNSA_ILi2EEESB_SB_EEENS5_IJSB_NSA_ILi0EEESV_EEEEENS5_IJNS4_10UnderscoreESY_SY_EEEEENS4_13SM90_TMA_LOADENS4_14ComposedLayoutINS4_7SwizzleILi3ELi4ELi3EEENS4_18smem_ptr_flag_bitsILi16EEENSS_INS5_IJNSA_ILi8EEENSA_ILi64EEEEEENS5_IJS18_SB_EEEEEEEvNS4_8identityES11_S1C_vS1D_EENS_8epilogue10collective6detail29Sm90TmaWarpSpecializedAdapterINS1G_15DefaultEpilogueISH_SI_SI_NS1F_6thread17LinearCombinationISH_Li1EffLNS1K_9ScaleType4KindE0ELNS_15FloatRoundStyleE2ESH_EENS1_15EpilogueDefaultEEEEEvvEEEEvNT_6ParamsE --------------------------
	.section	.nv.constant0._ZN7cutlass13device_kernelINS_4gemm6kernel13GemmUniversalIN4cute5tupleIJiiiiEEENS1_10collective13CollectiveMmaINS1_34MainloopSm90TmaGmmaWarpSpecializedILi3ENS5_IJNS4_1CILi1EEESB_SB_EEENS1_35KernelTmaWarpSpecializedCooperativeEEENS5_IJNSA_ILi128EEESF_SF_EEENS_6half_tENS5_IJlSB_lEEESH_SI_NS4_8TiledMMAINS4_8MMA_AtomIJNS4_4SM904GMMA26MMA_64x128x16_F32F16F16_SSILNSM_5MajorE0ELSO_0ELNSM_7ScaleInE1ELSP_1EEEEEENS4_6LayoutINS5_IJNSA_ILi2EEESB_SB_EEENS5_IJSB_NSA_ILi0EEESV_EEEEENS5_IJNS4_10UnderscoreESY_SY_EEEEENS4_13SM90_TMA_LOADENS4_14ComposedLayoutINS4_7SwizzleILi3ELi4ELi3EEENS4_18smem_ptr_flag_bitsILi16EEENSS_INS5_IJNSA_ILi8EEENSA_ILi64EEEEEENS5_IJS18_SB_EEEEEEEvNS4_8identityES11_S1C_vS1D_EENS_8epilogue10collective6detail29Sm90TmaWarpSpecializedAdapterINS1G_15DefaultEpilogueISH_SI_SI_NS1F_6thread17LinearCombinationISH_Li1EffLNS1K_9ScaleType4KindE0ELNS_15FloatRoundStyleE2ESH_EENS1_15EpilogueDefaultEEEEEvvEEEEvNT_6ParamsE,"a",@progbits
	.sectionflags	@""
	.align	4
.nv.constant0._ZN7cutlass13device_kernelINS_4gemm6kernel13GemmUniversalIN4cute5tupleIJiiiiEEENS1_10collective13CollectiveMmaINS1_34MainloopSm90TmaGmmaWarpSpecializedILi3ENS5_IJNS4_1CILi1EEESB_SB_EEENS1_35KernelTmaWarpSpecializedCooperativeEEENS5_IJNSA_ILi128EEESF_SF_EEENS_6half_tENS5_IJlSB_lEEESH_SI_NS4_8TiledMMAINS4_8MMA_AtomIJNS4_4SM904GMMA26MMA_64x128x16_F32F16F16_SSILNSM_5MajorE0ELSO_0ELNSM_7ScaleInE1ELSP_1EEEEEENS4_6LayoutINS5_IJNSA_ILi2EEESB_SB_EEENS5_IJSB_NSA_ILi0EEESV_EEEEENS5_IJNS4_10UnderscoreESY_SY_EEEEENS4_13SM90_TMA_LOADENS4_14ComposedLayoutINS4_7SwizzleILi3ELi4ELi3EEENS4_18smem_ptr_flag_bitsILi16EEENSS_INS5_IJNSA_ILi8EEENSA_ILi64EEEEEENS5_IJS18_SB_EEEEEEEvNS4_8identityES11_S1C_vS1D_EENS_8epilogue10collective6detail29Sm90TmaWarpSpecializedAdapterINS1G_15DefaultEpilogueISH_SI_SI_NS1F_6thread17LinearCombinationISH_Li1EffLNS1K_9ScaleType4KindE0ELNS_15FloatRoundStyleE2ESH_EENS1_15EpilogueDefaultEEEEEvvEEEEvNT_6ParamsE:
	.zero		1664


//--------------------- SYMBOLS --------------------------

	.type		.nv.reservedSmem.offset0,@object
	.size		.nv.reservedSmem.offset0,0x4
	.type		__assertfail,@function
